	.target	sm_100a

	.elftype	@"ET_EXEC"


//--------------------- .note.nv.tkinfo           --------------------------
	.section	.note.nv.tkinfo,"",@"SHT_NOTE"
	.sectionflags	@"SHF_NOTE_NV_TKINFO"
	.tkinfo
        /*0018*/ 	.word	0x00000002
        /*0030*/ 	.string	""
        /*0030*/ 	.string	"ptxas"
        /*0030*/ 	.string	"Cuda compilation tools, release 13.0, V13.0.88"
        /*0030*/ 	.string	"Build cuda_13.0.r13.0/compiler.36424714_0"
        /*0030*/ 	.string	"-arch sm_100a -m 64 "



//--------------------- .note.nv.cuinfo           --------------------------
	.section	.note.nv.cuinfo,"",@"SHT_NOTE"
	.sectionflags	@"SHF_NOTE_NV_CUINFO"
        /*0018*/ 	.short	0x0002
        /*001a*/ 	.short	0x0064
        /*001c*/ 	.short	0x0082
	.zero		2


//--------------------- .nv.info                  --------------------------
	.section	.nv.info,"",@"SHT_CUDA_INFO"
	.align	4


	//----- nvinfo : EIATTR_REGCOUNT
	.align		4
        /*0000*/ 	.byte	0x04, 0x2f
        /*0002*/ 	.short	(.L_19 - .L_18)
	.align		4
.L_18:
        /*0004*/ 	.word	index@(_ZN7cutlass13device_kernelINS_4gemm6kernel13GemmUniversalIN4cute5tupleIJiiiiEEENS1_10collective13CollectiveMmaINS1_35MainloopSm100TmaUmmaWarpSpecializedILi8ELi2ELi4ENS5_IJNS4_1CILi2EEENSA_ILi1EEESC_EEEEENS5_IJNSA_ILi256EEENSA_ILi128EEESG_EEENS_12float_e5m2_tENS5_IJlSC_lEEESI_SJ_NS4_8TiledMMAINS4_8MMA_AtomIJNS4_10MMA_TraitsINS4_25SM100_MMA_F8F6F4_2x1SM_SSEJSI_SI_fSF_SG_NS4_17integral_constantINS4_4UMMA5MajorELSQ_0EEESR_NSO_INSP_7ScaleInELSS_0EEEST_EEEEEENS4_6LayoutINS5_IJSC_SC_SC_EEENS5_IJNSA_ILi0EEESY_SY_EEEEENS5_IJNS4_10UnderscoreES11_S11_EEEEENS4_18SM100_TMA_2SM_LOADENS4_14ComposedLayoutINS4_7SwizzleILi3ELi4ELi3EEENS4_18smem_ptr_flag_bitsILi8EEENSW_INS5_IJNSA_ILi8EEESG_EEENS5_IJSG_SC_EEEEEEEvNS4_8identityES14_S1E_vS1F_EENS_8epilogue10collective18CollectiveEpilogueINS1H_23Sm100TmaWarpSpecializedILi2ELi2ELi64ELb0ELb0EEEJNS5_IJSG_SG_SG_EEENS5_IJNSW_ISG_SC_EENSW_INSA_ILi64EEESC_EEEEESI_SJ_SI_SJ_NS1H_6fusion15FusionCallbacksIS1L_NS1R_17LinearCombinationISI_fSI_fLNS_15FloatRoundStyleE2EEES1M_S1Q_JEEENS4_5SM1004TMEM4LOAD26SM100_TMEM_LOAD_32dp32b64xENS4_13SM90_TMA_LOADENS15_INS16_ILi2ELi4ELi3EEES19_NSW_INS5_IJS1A_S1O_EEENS5_IJS1O_SC_EEEEEEENS4_39AutoVectorizingCopyWithAssumedAlignmentILi128EEENS4_14SM90_TMA_STOREES26_S28_S28_EEEvvEEEEvNT_6ParamsE)
        /*0008*/ 	.word	0x000000de


	//----- nvinfo : EIATTR_FRAME_SIZE
	.align		4
.L_19:
        /*000c*/ 	.byte	0x04, 0x11
        /*000e*/ 	.short	(.L_21 - .L_20)
	.align		4
.L_20:
        /*0010*/ 	.word	index@($__internal_2_$__cuda_sm10x_tcgen05_guardrail_trap_unallocated_columns_being_dealloced)
        /*0014*/ 	.word	0x00000000


	//----- nvinfo : EIATTR_FRAME_SIZE
	.align		4
.L_21:
        /*0018*/ 	.byte	0x04, 0x11
        /*001a*/ 	.short	(.L_23 - .L_22)
	.align		4
.L_22:
        /*001c*/ 	.word	index@($__internal_1_$__cuda_sm10x_tcgen05_guardrail_trap_phase_invalid_during_alloc)
        /*0020*/ 	.word	0x00000000


	//----- nvinfo : EIATTR_FRAME_SIZE
	.align		4
.L_23:
        /*0024*/ 	.byte	0x04, 0x11
        /*0026*/ 	.short	(.L_25 - .L_24)
	.align		4
.L_24:
        /*0028*/ 	.word	index@($__internal_0_$__cuda_sm10x_tcgen05_guardrail_trap_col_being_dealloced_not_returned_by_alloc)
        /*002c*/ 	.word	0x00000000


	//----- nvinfo : EIATTR_FRAME_SIZE
	.align		4
.L_25:
        /*0030*/ 	.byte	0x04, 0x11
        /*0032*/ 	.short	(.L_27 - .L_26)
	.align		4
.L_26:
        /*0034*/ 	.word	index@(_ZN7cutlass13device_kernelINS_4gemm6kernel13GemmUniversalIN4cute5tupleIJiiiiEEENS1_10collective13CollectiveMmaINS1_35MainloopSm100TmaUmmaWarpSpecializedILi8ELi2ELi4ENS5_IJNS4_1CILi2EEENSA_ILi1EEESC_EEEEENS5_IJNSA_ILi256EEENSA_ILi128EEESG_EEENS_12float_e5m2_tENS5_IJlSC_lEEESI_SJ_NS4_8TiledMMAINS4_8MMA_AtomIJNS4_10MMA_TraitsINS4_25SM100_MMA_F8F6F4_2x1SM_SSEJSI_SI_fSF_SG_NS4_17integral_constantINS4_4UMMA5MajorELSQ_0EEESR_NSO_INSP_7ScaleInELSS_0EEEST_EEEEEENS4_6LayoutINS5_IJSC_SC_SC_EEENS5_IJNSA_ILi0EEESY_SY_EEEEENS5_IJNS4_10UnderscoreES11_S11_EEEEENS4_18SM100_TMA_2SM_LOADENS4_14ComposedLayoutINS4_7SwizzleILi3ELi4ELi3EEENS4_18smem_ptr_flag_bitsILi8EEENSW_INS5_IJNSA_ILi8EEESG_EEENS5_IJSG_SC_EEEEEEEvNS4_8identityES14_S1E_vS1F_EENS_8epilogue10collective18CollectiveEpilogueINS1H_23Sm100TmaWarpSpecializedILi2ELi2ELi64ELb0ELb0EEEJNS5_IJSG_SG_SG_EEENS5_IJNSW_ISG_SC_EENSW_INSA_ILi64EEESC_EEEEESI_SJ_SI_SJ_NS1H_6fusion15FusionCallbacksIS1L_NS1R_17LinearCombinationISI_fSI_fLNS_15FloatRoundStyleE2EEES1M_S1Q_JEEENS4_5SM1004TMEM4LOAD26SM100_TMEM_LOAD_32dp32b64xENS4_13SM90_TMA_LOADENS15_INS16_ILi2ELi4ELi3EEES19_NSW_INS5_IJS1A_S1O_EEENS5_IJS1O_SC_EEEEEEENS4_39AutoVectorizingCopyWithAssumedAlignmentILi128EEENS4_14SM90_TMA_STOREES26_S28_S28_EEEvvEEEEvNT_6ParamsE)
        /*0038*/ 	.word	0x00000000


	//----- nvinfo : EIATTR_MIN_STACK_SIZE
	.align		4
.L_27:
        /*003c*/ 	.byte	0x04, 0x12
        /*003e*/ 	.short	(.L_29 - .L_28)
	.align		4
.L_28:
        /*0040*/ 	.word	index@(_ZN7cutlass13device_kernelINS_4gemm6kernel13GemmUniversalIN4cute5tupleIJiiiiEEENS1_10collective13CollectiveMmaINS1_35MainloopSm100TmaUmmaWarpSpecializedILi8ELi2ELi4ENS5_IJNS4_1CILi2EEENSA_ILi1EEESC_EEEEENS5_IJNSA_ILi256EEENSA_ILi128EEESG_EEENS_12float_e5m2_tENS5_IJlSC_lEEESI_SJ_NS4_8TiledMMAINS4_8MMA_AtomIJNS4_10MMA_TraitsINS4_25SM100_MMA_F8F6F4_2x1SM_SSEJSI_SI_fSF_SG_NS4_17integral_constantINS4_4UMMA5MajorELSQ_0EEESR_NSO_INSP_7ScaleInELSS_0EEEST_EEEEEENS4_6LayoutINS5_IJSC_SC_SC_EEENS5_IJNSA_ILi0EEESY_SY_EEEEENS5_IJNS4_10UnderscoreES11_S11_EEEEENS4_18SM100_TMA_2SM_LOADENS4_14ComposedLayoutINS4_7SwizzleILi3ELi4ELi3EEENS4_18smem_ptr_flag_bitsILi8EEENSW_INS5_IJNSA_ILi8EEESG_EEENS5_IJSG_SC_EEEEEEEvNS4_8identityES14_S1E_vS1F_EENS_8epilogue10collective18CollectiveEpilogueINS1H_23Sm100TmaWarpSpecializedILi2ELi2ELi64ELb0ELb0EEEJNS5_IJSG_SG_SG_EEENS5_IJNSW_ISG_SC_EENSW_INSA_ILi64EEESC_EEEEESI_SJ_SI_SJ_NS1H_6fusion15FusionCallbacksIS1L_NS1R_17LinearCombinationISI_fSI_fLNS_15FloatRoundStyleE2EEES1M_S1Q_JEEENS4_5SM1004TMEM4LOAD26SM100_TMEM_LOAD_32dp32b64xENS4_13SM90_TMA_LOADENS15_INS16_ILi2ELi4ELi3EEES19_NSW_INS5_IJS1A_S1O_EEENS5_IJS1O_SC_EEEEEEENS4_39AutoVectorizingCopyWithAssumedAlignmentILi128EEENS4_14SM90_TMA_STOREES26_S28_S28_EEEvvEEEEvNT_6ParamsE)
        /*0044*/ 	.word	0x00000000
.L_29:


//--------------------- .nv.compat                --------------------------
	.section	.nv.compat,"",@"SHT_CUDA_COMPAT_INFO"
	.align	4
        /*0000*/ 	.byte	0x02, 0x09, 0x01, 0x00, 0x02, 0x02, 0x02, 0x00, 0x02, 0x05, 0x05, 0x00, 0x03, 0x07, 0x01, 0x01
        /*0010*/ 	.byte	0x02, 0x03, 0x01, 0x00, 0x02, 0x06, 0x01, 0x00, 0x04, 0x0b, 0x08, 0x00, 0x09, 0x00, 0x00, 0x00
        /*0020*/ 	.byte	0x00, 0x00, 0x00, 0x00


//--------------------- .nv.info._ZN7cutlass13device_kernelINS_4gemm6kernel13GemmUniversalIN4cute5tupleIJiiiiEEENS1_10collective13CollectiveMmaINS1_35MainloopSm100TmaUmmaWarpSpecializedILi8ELi2ELi4ENS5_IJNS4_1CILi2EEENSA_ILi1EEESC_EEEEENS5_IJNSA_ILi256EEENSA_ILi128EEESG_EEENS_12float_e5m2_tENS5_IJlSC_lEEESI_SJ_NS4_8TiledMMAINS4_8MMA_AtomIJNS4_10MMA_TraitsINS4_25SM100_MMA_F8F6F4_2x1SM_SSEJSI_SI_fSF_SG_NS4_17integral_constantINS4_4UMMA5MajorELSQ_0EEESR_NSO_INSP_7ScaleInELSS_0EEEST_EEEEEENS4_6LayoutINS5_IJSC_SC_SC_EEENS5_IJNSA_ILi0EEESY_SY_EEEEENS5_IJNS4_10UnderscoreES11_S11_EEEEENS4_18SM100_TMA_2SM_LOADENS4_14ComposedLayoutINS4_7SwizzleILi3ELi4ELi3EEENS4_18smem_ptr_flag_bitsILi8EEENSW_INS5_IJNSA_ILi8EEESG_EEENS5_IJSG_SC_EEEEEEEvNS4_8identityES14_S1E_vS1F_EENS_8epilogue10collective18CollectiveEpilogueINS1H_23Sm100TmaWarpSpecializedILi2ELi2ELi64ELb0ELb0EEEJNS5_IJSG_SG_SG_EEENS5_IJNSW_ISG_SC_EENSW_INSA_ILi64EEESC_EEEEESI_SJ_SI_SJ_NS1H_6fusion15FusionCallbacksIS1L_NS1R_17LinearCombinationISI_fSI_fLNS_15FloatRoundStyleE2EEES1M_S1Q_JEEENS4_5SM1004TMEM4LOAD26SM100_TMEM_LOAD_32dp32b64xENS4_13SM90_TMA_LOADENS15_INS16_ILi2ELi4ELi3EEES19_NSW_INS5_IJS1A_S1O_EEENS5_IJS1O_SC_EEEEEEENS4_39AutoVectorizingCopyWithAssumedAlignmentILi128EEENS4_14SM90_TMA_STOREES26_S28_S28_EEEvvEEEEvNT_6ParamsE --------------------------
	.section	.nv.info._ZN7cutlass13device_kernelINS_4gemm6kernel13GemmUniversalIN4cute5tupleIJiiiiEEENS1_10collective13CollectiveMmaINS1_35MainloopSm100TmaUmmaWarpSpecializedILi8ELi2ELi4ENS5_IJNS4_1CILi2EEENSA_ILi1EEESC_EEEEENS5_IJNSA_ILi256EEENSA_ILi128EEESG_EEENS_12float_e5m2_tENS5_IJlSC_lEEESI_SJ_NS4_8TiledMMAINS4_8MMA_AtomIJNS4_10MMA_TraitsINS4_25SM100_MMA_F8F6F4_2x1SM_SSEJSI_SI_fSF_SG_NS4_17integral_constantINS4_4UMMA5MajorELSQ_0EEESR_NSO_INSP_7ScaleInELSS_0EEEST_EEEEEENS4_6LayoutINS5_IJSC_SC_SC_EEENS5_IJNSA_ILi0EEESY_SY_EEEEENS5_IJNS4_10UnderscoreES11_S11_EEEEENS4_18SM100_TMA_2SM_LOADENS4_14ComposedLayoutINS4_7SwizzleILi3ELi4ELi3EEENS4_18smem_ptr_flag_bitsILi8EEENSW_INS5_IJNSA_ILi8EEESG_EEENS5_IJSG_SC_EEEEEEEvNS4_8identityES14_S1E_vS1F_EENS_8epilogue10collective18CollectiveEpilogueINS1H_23Sm100TmaWarpSpecializedILi2ELi2ELi64ELb0ELb0EEEJNS5_IJSG_SG_SG_EEENS5_IJNSW_ISG_SC_EENSW_INSA_ILi64EEESC_EEEEESI_SJ_SI_SJ_NS1H_6fusion15FusionCallbacksIS1L_NS1R_17LinearCombinationISI_fSI_fLNS_15FloatRoundStyleE2EEES1M_S1Q_JEEENS4_5SM1004TMEM4LOAD26SM100_TMEM_LOAD_32dp32b64xENS4_13SM90_TMA_LOADENS15_INS16_ILi2ELi4ELi3EEES19_NSW_INS5_IJS1A_S1O_EEENS5_IJS1O_SC_EEEEEEENS4_39AutoVectorizingCopyWithAssumedAlignmentILi128EEENS4_14SM90_TMA_STOREES26_S28_S28_EEEvvEEEEvNT_6ParamsE,"",@"SHT_CUDA_INFO"
	.sectionflags	@""
	.align	4


	//----- nvinfo : EIATTR_CUDA_API_VERSION
	.align		4
        /*0000*/ 	.byte	0x04, 0x37
        /*0002*/ 	.short	(.L_31 - .L_30)
.L_30:
        /*0004*/ 	.word	0x00000082


	//----- nvinfo : EIATTR_KPARAM_INFO
	.align		4
.L_31:
        /*0008*/ 	.byte	0x04, 0x17
        /*000a*/ 	.short	(.L_33 - .L_32)
.L_32:
        /*000c*/ 	.word	0x00000000
        /*0010*/ 	.short	0x0000
        /*0012*/ 	.short	0x0000
        /*0014*/ 	.byte	0x00, 0xf0, 0x01, 0x20


	//----- nvinfo : EIATTR_AT_ENTRY_FRAGMENTS
	.align		4
.L_33:
        /*0018*/ 	.byte	0x04, 0x4f
        /*001a*/ 	.short	(.L_35 - .L_34)


	//   ....[0]....
.L_34:
        /*001c*/ 	.word	0x00000007


	//----- nvinfo : EIATTR_RESERVED_SMEM_USED
	.align		4
.L_35:
        /*0020*/ 	.byte	0x01, 0x41
	.zero		2


	//----- nvinfo : EIATTR_SPARSE_MMA_MASK
	.align		4
        /*0024*/ 	.byte	0x03, 0x50
        /*0026*/ 	.short	0x0000


	//----- nvinfo : EIATTR_TCGEN05_2CTA_USED
	.align		4
        /*0028*/ 	.byte	0x01, 0x52
	.zero		2


	//----- nvinfo : EIATTR_MAXREG_COUNT
	.align		4
        /*002c*/ 	.byte	0x03, 0x1b
        /*002e*/ 	.short	0x00ff


	//----- nvinfo : EIATTR_NUM_BARRIERS
	.align		4
        /*0030*/ 	.byte	0x02, 0x4c
        /*0032*/ 	.byte	0x07
	.zero		1


	//----- nvinfo : EIATTR_EXTERNS
	.align		4
        /*0034*/ 	.byte	0x04, 0x0f
        /*0036*/ 	.short	(.L_37 - .L_36)


	//   ....[0]....
	.align		4
.L_36:
        /*0038*/ 	.word	index@(__assertfail)


	//----- nvinfo : EIATTR_MERCURY_ISA_VERSION
	.align		4
.L_37:
        /*003c*/ 	.byte	0x03, 0x5f
        /*003e*/ 	.short	0x0101


	//----- nvinfo : EIATTR_INT_WARP_WIDE_INSTR_OFFSETS
	.align		4
        /*0040*/ 	.byte	0x04, 0x31
        /*0042*/ 	.short	(.L_39 - .L_38)


	//   ....[0]....
.L_38:
        /*0044*/ 	.word	0x00000d50


	//   ....[1]....
        /*0048*/ 	.word	0x00000df0


	//   ....[2]....
        /*004c*/ 	.word	0x00002150


	//   ....[3]....
        /*0050*/ 	.word	0x00004270


	//   ....[4]....
        /*0054*/ 	.word	0x00004290


	//   ....[5]....
        /*0058*/ 	.word	0x000042c0


	//   ....[6]....
        /*005c*/ 	.word	0x00004bf0


	//   ....[7]....
        /*0060*/ 	.word	0x00004c60


	//   ....[8]....
        /*0064*/ 	.word	0x00004e40


	//   ....[9]....
        /*0068*/ 	.word	0x00004fa0


	//----- nvinfo : EIATTR_COOP_GROUP_MASK_REGIDS
	.align		4
.L_39:
        /*006c*/ 	.byte	0x04, 0x29
        /*006e*/ 	.short	(.L_41 - .L_40)


	//   ....[0]....
.L_40:
        /*0070*/ 	.word	0xffffffff


	//   ....[1]....
        /*0074*/ 	.word	0xffffffff


	//   ....[2]....
        /*0078*/ 	.word	0xffffffff


	//   ....[3]....
        /*007c*/ 	.word	0xffffffff


	//   ....[4]....
        /*0080*/ 	.word	0xffffffff


	//   ....[5]....
        /*0084*/ 	.word	0xffffffff


	//   ....[6]....
        /*0088*/ 	.word	0xffffffff


	//   ....[7]....
        /*008c*/ 	.word	0xffffffff


	//   ....[8]....
        /*0090*/ 	.word	0xffffffff


	//   ....[9]....
        /*0094*/ 	.word	0xffffffff


	//   ....[10]....
        /*0098*/ 	.word	0xffffffff


	//   ....[11]....
        /*009c*/ 	.word	0xffffffff


	//   ....[12]....
        /*00a0*/ 	.word	0xffffffff


	//   ....[13]....
        /*00a4*/ 	.word	0xffffffff


	//----- nvinfo : EIATTR_COOP_GROUP_INSTR_OFFSETS
	.align		4
.L_41:
        /*00a8*/ 	.byte	0x04, 0x28
        /*00aa*/ 	.short	(.L_43 - .L_42)


	//   ....[0]....
.L_42:
        /*00ac*/ 	.word	0x000000c0


	//   ....[1]....
        /*00b0*/ 	.word	0x00000500


	//   ....[2]....
        /*00b4*/ 	.word	0x00000700


	//   ....[3]....
        /*00b8*/ 	.word	0x00000850


	//   ....[4]....
        /*00bc*/ 	.word	0x00000940


	//   ....[5]....
        /*00c0*/ 	.word	0x00000aa0


	//   ....[6]....
        /*00c4*/ 	.word	0x00000c30


	//   ....[7]....
        /*00c8*/ 	.word	0x00000e70


	//   ....[8]....
        /*00cc*/ 	.word	0x00002030


	//   ....[9]....
        /*00d0*/ 	.word	0x00003050


	//   ....[10]....
        /*00d4*/ 	.word	0x00003520


	//   ....[11]....
        /*00d8*/ 	.word	0x00003550


	//   ....[12]....
        /*00dc*/ 	.word	0x00004170


	//   ....[13]....
        /*00e0*/ 	.word	0x00004380


	//----- nvinfo : EIATTR_VRC_CTA_INIT_COUNT
	.align		4
.L_43:
        /*00e4*/ 	.byte	0x02, 0x4a
        /*00e6*/ 	.byte	0x80
	.zero		1


	//----- nvinfo : EIATTR_SYSCALL_OFFSETS
	.align		4
        /*00e8*/ 	.byte	0x04, 0x46
        /*00ea*/ 	.short	(.L_45 - .L_44)


	//   ....[0]....
.L_44:
        /*00ec*/ 	.word	0x000059d0


	//   ....[1]....
        /*00f0*/ 	.word	0x00005b10


	//   ....[2]....
        /*00f4*/ 	.word	0x00006370


	//   ....[3]....
        /*00f8*/ 	.word	0x00007980


	//----- nvinfo : EIATTR_MBARRIER_INSTR_OFFSETS
	.align		4
.L_45:
        /*00fc*/ 	.byte	0x04, 0x39
        /*00fe*/ 	.short	(.L_47 - .L_46)


	//   ....[0]....
.L_46:
        /*0100*/ 	.word	0x000005f0
        /*0104*/ 	.word	0x000000ff
        /*0108*/ 	.word	0x00000000
        /*010c*/ 	.short	0x0100
        /*010e*/ 	.byte	0x08
	.zero		1


	//   ....[1]....
        /*0110*/ 	.word	0x00000600
        /*0114*/ 	.word	0x000000ff
        /*0118*/ 	.word	0x00000040
        /*011c*/ 	.short	0x0100
        /*011e*/ 	.byte	0x08
	.zero		1


	//   ....[2]....
        /*0120*/ 	.word	0x00000610
        /*0124*/ 	.word	0x000000ff
        /*0128*/ 	.word	0x00000008
        /*012c*/ 	.short	0x0100
        /*012e*/ 	.byte	0x08
	.zero		1


	//   ....[3]....
        /*0130*/ 	.word	0x00000620
        /*0134*/ 	.word	0x000000ff
        /*0138*/ 	.word	0x00000048
        /*013c*/ 	.short	0x0100
        /*013e*/ 	.byte	0x08
	.zero		1


	//   ....[4]....
        /*0140*/ 	.word	0x00000630
        /*0144*/ 	.word	0x000000ff
        /*0148*/ 	.word	0x00000010
        /*014c*/ 	.short	0x0100
        /*014e*/ 	.byte	0x08
	.zero		1


	//   ....[5]....
        /*0150*/ 	.word	0x00000640
        /*0154*/ 	.word	0x000000ff
        /*0158*/ 	.word	0x00000050
        /*015c*/ 	.short	0x0100
        /*015e*/ 	.byte	0x08
	.zero		1


	//   ....[6]....
        /*0160*/ 	.word	0x00000650
        /*0164*/ 	.word	0x000000ff
        /*0168*/ 	.word	0x00000018
        /*016c*/ 	.short	0x0100
        /*016e*/ 	.byte	0x08
	.zero		1


	//   ....[7]....
        /*0170*/ 	.word	0x00000660
        /*0174*/ 	.word	0x000000ff
        /*0178*/ 	.word	0x00000058
        /*017c*/ 	.short	0x0100
        /*017e*/ 	.byte	0x08
	.zero		1


	//   ....[8]....
        /*0180*/ 	.word	0x00000670
        /*0184*/ 	.word	0x000000ff
        /*0188*/ 	.word	0x00000020
        /*018c*/ 	.short	0x0100
        /*018e*/ 	.byte	0x08
	.zero		1


	//   ....[9]....
        /*0190*/ 	.word	0x00000680
        /*0194*/ 	.word	0x000000ff
        /*0198*/ 	.word	0x00000060
        /*019c*/ 	.short	0x0100
        /*019e*/ 	.byte	0x08
	.zero		1


	//   ....[10]....
        /*01a0*/ 	.word	0x00000690
        /*01a4*/ 	.word	0x000000ff
        /*01a8*/ 	.word	0x00000028
        /*01ac*/ 	.short	0x0100
        /*01ae*/ 	.byte	0x08
	.zero		1


	//   ....[11]....
        /*01b0*/ 	.word	0x000006a0
        /*01b4*/ 	.word	0x000000ff
        /*01b8*/ 	.word	0x00000068
        /*01bc*/ 	.short	0x0100
        /*01be*/ 	.byte	0x08
	.zero		1


	//   ....[12]....
        /*01c0*/ 	.word	0x000006b0
        /*01c4*/ 	.word	0x000000ff
        /*01c8*/ 	.word	0x00000030
        /*01cc*/ 	.short	0x0100
        /*01ce*/ 	.byte	0x08
	.zero		1


	//   ....[13]....
        /*01d0*/ 	.word	0x000006c0
        /*01d4*/ 	.word	0x000000ff
        /*01d8*/ 	.word	0x00000070
        /*01dc*/ 	.short	0x0100
        /*01de*/ 	.byte	0x08
	.zero		1


	//   ....[14]....
        /*01e0*/ 	.word	0x000006d0
        /*01e4*/ 	.word	0x000000ff
        /*01e8*/ 	.word	0x00000038
        /*01ec*/ 	.short	0x0100
        /*01ee*/ 	.byte	0x08
	.zero		1


	//   ....[15]....
        /*01f0*/ 	.word	0x000006e0
        /*01f4*/ 	.word	0x000000ff
        /*01f8*/ 	.word	0x00000078
        /*01fc*/ 	.short	0x0100
        /*01fe*/ 	.byte	0x08
	.zero		1


	//   ....[16]....
        /*0200*/ 	.word	0x00000800
        /*0204*/ 	.word	0x000000ff
        /*0208*/ 	.word	0x00000080
        /*020c*/ 	.short	0x0100
        /*020e*/ 	.byte	0x09
	.zero		1


	//   ....[17]....
        /*0210*/ 	.word	0x00000810
        /*0214*/ 	.word	0x000000ff
        /*0218*/ 	.word	0x00000090
        /*021c*/ 	.short	0x0100
        /*021e*/ 	.byte	0x09
	.zero		1


	//   ....[18]....
        /*0220*/ 	.word	0x00000820
        /*0224*/ 	.word	0x000000ff
        /*0228*/ 	.word	0x00000088
        /*022c*/ 	.short	0x0100
        /*022e*/ 	.byte	0x09
	.zero		1


	//   ....[19]....
        /*0230*/ 	.word	0x00000830
        /*0234*/ 	.word	0x000000ff
        /*0238*/ 	.word	0x00000098
        /*023c*/ 	.short	0x0100
        /*023e*/ 	.byte	0x09
	.zero		1


	//   ....[20]....
        /*0240*/ 	.word	0x00000910
        /*0244*/ 	.word	0x000000ff
        /*0248*/ 	.word	0x000000a0
        /*024c*/ 	.short	0x0100
        /*024e*/ 	.byte	0x08
	.zero		1


	//   ....[21]....
        /*0250*/ 	.word	0x00000920
        /*0254*/ 	.word	0x000000ff
        /*0258*/ 	.word	0x000000a8
        /*025c*/ 	.short	0x0100
        /*025e*/ 	.byte	0x08
	.zero		1


	//   ....[22]....
        /*0260*/ 	.word	0x00000a50
        /*0264*/ 	.word	0x000000ff
        /*0268*/ 	.word	0x000000b0
        /*026c*/ 	.short	0x0100
        /*026e*/ 	.byte	0x08
	.zero		1


	//   ....[23]....
        /*0270*/ 	.word	0x00000a60
        /*0274*/ 	.word	0x000000ff
        /*0278*/ 	.word	0x000000c0
        /*027c*/ 	.short	0x0100
        /*027e*/ 	.byte	0x08
	.zero		1


	//   ....[24]....
        /*0280*/ 	.word	0x00000a70
        /*0284*/ 	.word	0x000000ff
        /*0288*/ 	.word	0x000000b8
        /*028c*/ 	.short	0x0100
        /*028e*/ 	.byte	0x08
	.zero		1


	//   ....[25]....
        /*0290*/ 	.word	0x00000a80
        /*0294*/ 	.word	0x000000ff
        /*0298*/ 	.word	0x000000c8
        /*029c*/ 	.short	0x0100
        /*029e*/ 	.byte	0x08
	.zero		1


	//   ....[26]....
        /*02a0*/ 	.word	0x00000ba0
        /*02a4*/ 	.word	0x000000ff
        /*02a8*/ 	.word	0x000000d0
        /*02ac*/ 	.short	0x0100
        /*02ae*/ 	.byte	0x09
	.zero		1


	//   ....[27]....
        /*02b0*/ 	.word	0x00000bb0
        /*02b4*/ 	.word	0x000000ff
        /*02b8*/ 	.word	0x000000f0
        /*02bc*/ 	.short	0x0100
        /*02be*/ 	.byte	0x09
	.zero		1


	//   ....[28]....
        /*02c0*/ 	.word	0x00000bc0
        /*02c4*/ 	.word	0x000000ff
        /*02c8*/ 	.word	0x000000d8
        /*02cc*/ 	.short	0x0100
        /*02ce*/ 	.byte	0x09
	.zero		1


	//   ....[29]....
        /*02d0*/ 	.word	0x00000bd0
        /*02d4*/ 	.word	0x000000ff
        /*02d8*/ 	.word	0x000000f8
        /*02dc*/ 	.short	0x0100
        /*02de*/ 	.byte	0x09
	.zero		1


	//   ....[30]....
        /*02e0*/ 	.word	0x00000be0
        /*02e4*/ 	.word	0x000000ff
        /*02e8*/ 	.word	0x000000e0
        /*02ec*/ 	.short	0x0100
        /*02ee*/ 	.byte	0x09
	.zero		1


	//   ....[31]....
        /*02f0*/ 	.word	0x00000bf0
        /*02f4*/ 	.word	0x000000ff
        /*02f8*/ 	.word	0x00000100
        /*02fc*/ 	.short	0x0100
        /*02fe*/ 	.byte	0x09
	.zero		1


	//   ....[32]....
        /*0300*/ 	.word	0x00000c00
        /*0304*/ 	.word	0x000000ff
        /*0308*/ 	.word	0x000000e8
        /*030c*/ 	.short	0x0100
        /*030e*/ 	.byte	0x09
	.zero		1


	//   ....[33]....
        /*0310*/ 	.word	0x00000c10
        /*0314*/ 	.word	0x000000ff
        /*0318*/ 	.word	0x00000108
        /*031c*/ 	.short	0x0100
        /*031e*/ 	.byte	0x09
	.zero		1


	//   ....[34]....
        /*0320*/ 	.word	0x00000d00
        /*0324*/ 	.word	0x000000ff
        /*0328*/ 	.word	0x00000110
        /*032c*/ 	.short	0x0100
        /*032e*/ 	.byte	0x08
	.zero		1


	//   ....[35]....
        /*0330*/ 	.word	0x00000d10
        /*0334*/ 	.word	0x000000ff
        /*0338*/ 	.word	0x00000120
        /*033c*/ 	.short	0x0100
        /*033e*/ 	.byte	0x08
	.zero		1


	//   ....[36]....
        /*0340*/ 	.word	0x00000d20
        /*0344*/ 	.word	0x000000ff
        /*0348*/ 	.word	0x00000118
        /*034c*/ 	.short	0x0100
        /*034e*/ 	.byte	0x08
	.zero		1


	//   ....[37]....
        /*0350*/ 	.word	0x00000d30
        /*0354*/ 	.word	0x000000ff
        /*0358*/ 	.word	0x00000128
        /*035c*/ 	.short	0x0100
        /*035e*/ 	.byte	0x08
	.zero		1


	//   ....[38]....
        /*0360*/ 	.word	0x00000e20
        /*0364*/ 	.word	0x000000ff
        /*0368*/ 	.word	0x00000130
        /*036c*/ 	.short	0x0100
        /*036e*/ 	.byte	0x06
	.zero		1


	//   ....[39]....
        /*0370*/ 	.word	0x00001830
        /*0374*/ 	.word	0x00000003
        /*0378*/ 	.word	0x00000120
        /*037c*/ 	.short	0x010a
        /*037e*/ 	.byte	0xff
	.zero		1


	//   ....[40]....
        /*0380*/ 	.word	0x00001860
        /*0384*/ 	.word	0x00000003
        /*0388*/ 	.word	0x00000110
        /*038c*/ 	.short	0x0101
        /*038e*/ 	.byte	0xff
	.zero		1


	//   ....[41]....
        /*0390*/ 	.word	0x00001960
        /*0394*/ 	.word	0x000000ff
        /*0398*/ 	.word	0x00000040
        /*039c*/ 	.short	0x010a
        /*039e*/ 	.byte	0x08
	.zero		1


	//   ....[42]....
        /*03a0*/ 	.word	0x00001a30
        /*03a4*/ 	.word	0x000000ff
        /*03a8*/ 	.word	0x00000040
        /*03ac*/ 	.short	0x010a
        /*03ae*/ 	.byte	0x21
	.zero		1


	//   ....[43]....
        /*03b0*/ 	.word	0x00001be0
        /*03b4*/ 	.word	0x000000ff
        /*03b8*/ 	.word	0x00000040
        /*03bc*/ 	.short	0x010a
        /*03be*/ 	.byte	0x08
	.zero		1


	//   ....[44]....
        /*03c0*/ 	.word	0x00001ce0
        /*03c4*/ 	.word	0x000000ff
        /*03c8*/ 	.word	0x000000a8
        /*03cc*/ 	.short	0x0101
        /*03ce*/ 	.byte	0x04
	.zero		1


	//   ....[45]....
        /*03d0*/ 	.word	0x00001d00
        /*03d4*/ 	.word	0x000000ff
        /*03d8*/ 	.word	0x00000040
        /*03dc*/ 	.short	0x010a
        /*03de*/ 	.byte	0x08
	.zero		1


	//   ....[46]....
        /*03e0*/ 	.word	0x00001d80
        /*03e4*/ 	.word	0x000000ff
        /*03e8*/ 	.word	0x00000040
        /*03ec*/ 	.short	0x010a
        /*03ee*/ 	.byte	0x11
	.zero		1


	//   ....[47]....
        /*03f0*/ 	.word	0x00001f10
        /*03f4*/ 	.word	0x000000ff
        /*03f8*/ 	.word	0x00000040
        /*03fc*/ 	.short	0x010a
        /*03fe*/ 	.byte	0x08
	.zero		1


	//   ....[48]....
        /*0400*/ 	.word	0x00002060
        /*0404*/ 	.word	0x00000002
        /*0408*/ 	.word	0x000000b0
        /*040c*/ 	.short	0x010a
        /*040e*/ 	.byte	0xff
	.zero		1


	//   ....[49]....
        /*0410*/ 	.word	0x00002120
        /*0414*/ 	.word	0x00000002
        /*0418*/ 	.word	0x00000000
        /*041c*/ 	.short	0x0101
        /*041e*/ 	.byte	0xff
	.zero		1


	//   ....[50]....
        /*0420*/ 	.word	0x00002680
        /*0424*/ 	.word	0x000000ff
        /*0428*/ 	.word	0x00000000
        /*042c*/ 	.short	0x010a
        /*042e*/ 	.byte	0x05
	.zero		1


	//   ....[51]....
        /*0430*/ 	.word	0x00002710
        /*0434*/ 	.word	0x000000ff
        /*0438*/ 	.word	0x00000000
        /*043c*/ 	.short	0x010a
        /*043e*/ 	.byte	0x05
	.zero		1


	//   ....[52]....
        /*0440*/ 	.word	0x000027a0
        /*0444*/ 	.word	0x000000ff
        /*0448*/ 	.word	0x00000000
        /*044c*/ 	.short	0x010a
        /*044e*/ 	.byte	0x05
	.zero		1


	//   ....[53]....
        /*0450*/ 	.word	0x00002830
        /*0454*/ 	.word	0x000000ff
        /*0458*/ 	.word	0x00000000
        /*045c*/ 	.short	0x010a
        /*045e*/ 	.byte	0x05
	.zero		1


	//   ....[54]....
        /*0460*/ 	.word	0x000028c0
        /*0464*/ 	.word	0x000000ff
        /*0468*/ 	.word	0x00000000
        /*046c*/ 	.short	0x010a
        /*046e*/ 	.byte	0x05
	.zero		1


	//   ....[55]....
        /*0470*/ 	.word	0x00002950
        /*0474*/ 	.word	0x000000ff
        /*0478*/ 	.word	0x00000000
        /*047c*/ 	.short	0x010a
        /*047e*/ 	.byte	0x05
	.zero		1


	//   ....[56]....
        /*0480*/ 	.word	0x000029e0
        /*0484*/ 	.word	0x000000ff
        /*0488*/ 	.word	0x00000000
        /*048c*/ 	.short	0x010a
        /*048e*/ 	.byte	0x05
	.zero		1


	//   ....[57]....
        /*0490*/ 	.word	0x00002a80
        /*0494*/ 	.word	0x00000000
        /*0498*/ 	.word	0x00000000
        /*049c*/ 	.short	0x010a
        /*049e*/ 	.byte	0xff
	.zero		1


	//   ....[58]....
        /*04a0*/ 	.word	0x00002bb0
        /*04a4*/ 	.word	0x00000000
        /*04a8*/ 	.word	0x00000110
        /*04ac*/ 	.short	0x010a
        /*04ae*/ 	.byte	0xff
	.zero		1


	//   ....[59]....
        /*04b0*/ 	.word	0x00002c20
        /*04b4*/ 	.word	0x00000004
        /*04b8*/ 	.word	0x00000000
        /*04bc*/ 	.short	0x0101
        /*04be*/ 	.byte	0xff
	.zero		1


	//   ....[60]....
        /*04c0*/ 	.word	0x00002c40
        /*04c4*/ 	.word	0x000000ff
        /*04c8*/ 	.word	0x000000c0
        /*04cc*/ 	.short	0x010a
        /*04ce*/ 	.byte	0x05
	.zero		1


	//   ....[61]....
        /*04d0*/ 	.word	0x00002d60
        /*04d4*/ 	.word	0x00000000
        /*04d8*/ 	.word	0x000000b0
        /*04dc*/ 	.short	0x010a
        /*04de*/ 	.byte	0xff
	.zero		1


	//   ....[62]....
        /*04e0*/ 	.word	0x00002e60
        /*04e4*/ 	.word	0x00000000
        /*04e8*/ 	.word	0x00000000
        /*04ec*/ 	.short	0x0101
        /*04ee*/ 	.byte	0xff
	.zero		1


	//   ....[63]....
        /*04f0*/ 	.word	0x00002ef0
        /*04f4*/ 	.word	0x000000ff
        /*04f8*/ 	.word	0x000000c0
        /*04fc*/ 	.short	0x0106
        /*04fe*/ 	.byte	0x05
	.zero		1


	//   ....[64]....
        /*0500*/ 	.word	0x00002f10
        /*0504*/ 	.word	0x000000ff
        /*0508*/ 	.word	0x000000c0
        /*050c*/ 	.short	0x010a
        /*050e*/ 	.byte	0x05
	.zero		1


	//   ....[65]....
        /*0510*/ 	.word	0x00002fa0
        /*0514*/ 	.word	0x000000ff
        /*0518*/ 	.word	0x000000c0
        /*051c*/ 	.short	0x0106
        /*051e*/ 	.byte	0x04
	.zero		1


	//   ....[66]....
        /*0520*/ 	.word	0x00002fe0
        /*0524*/ 	.word	0x00000000
        /*0528*/ 	.word	0x000000c0
        /*052c*/ 	.short	0x010a
        /*052e*/ 	.byte	0xff
	.zero		1


	//   ....[67]....
        /*0530*/ 	.word	0x00003220
        /*0534*/ 	.word	0x000000ff
        /*0538*/ 	.word	0x00000008
        /*053c*/ 	.short	0x010a
        /*053e*/ 	.byte	0x06
	.zero		1


	//   ....[68]....
        /*0540*/ 	.word	0x00003240
        /*0544*/ 	.word	0x000000ff
        /*0548*/ 	.word	0x00000008
        /*054c*/ 	.short	0x010a
        /*054e*/ 	.byte	0x06
	.zero		1


	//   ....[69]....
        /*0550*/ 	.word	0x000033d0
        /*0554*/ 	.word	0x000000ff
        /*0558*/ 	.word	0x00000008
        /*055c*/ 	.short	0x010a
        /*055e*/ 	.byte	0x06
	.zero		1


	//   ....[70]....
        /*0560*/ 	.word	0x000033f0
        /*0564*/ 	.word	0x000000ff
        /*0568*/ 	.word	0x00000008
        /*056c*/ 	.short	0x010a
        /*056e*/ 	.byte	0x06
	.zero		1


	//   ....[71]....
        /*0570*/ 	.word	0x000034b0
        /*0574*/ 	.word	0x000000ff
        /*0578*/ 	.word	0x00000000
        /*057c*/ 	.short	0x0101
        /*057e*/ 	.byte	0x07
	.zero		1


	//   ....[72]....
        /*0580*/ 	.word	0x000037f0
        /*0584*/ 	.word	0x00000000
        /*0588*/ 	.word	0x000000b0
        /*058c*/ 	.short	0x010a
        /*058e*/ 	.byte	0xff
	.zero		1


	//   ....[73]....
        /*0590*/ 	.word	0x000038b0
        /*0594*/ 	.word	0x00000000
        /*0598*/ 	.word	0x00000000
        /*059c*/ 	.short	0x0101
        /*059e*/ 	.byte	0xff
	.zero		1


	//   ....[74]....
        /*05a0*/ 	.word	0x00003970
        /*05a4*/ 	.word	0x000000ff
        /*05a8*/ 	.word	0x00000000
        /*05ac*/ 	.short	0x010a
        /*05ae*/ 	.byte	0x08
	.zero		1


	//   ....[75]....
        /*05b0*/ 	.word	0x00003980
        /*05b4*/ 	.word	0x000000ff
        /*05b8*/ 	.word	0x000000f0
        /*05bc*/ 	.short	0x010a
        /*05be*/ 	.byte	0x09
	.zero		1


	//   ....[76]....
        /*05c0*/ 	.word	0x00003a30
        /*05c4*/ 	.word	0x000000ff
        /*05c8*/ 	.word	0x00000000
        /*05cc*/ 	.short	0x010a
        /*05ce*/ 	.byte	0x08
	.zero		1


	//   ....[77]....
        /*05d0*/ 	.word	0x00003b60
        /*05d4*/ 	.word	0x000000ff
        /*05d8*/ 	.word	0x00000000
        /*05dc*/ 	.short	0x010a
        /*05de*/ 	.byte	0x1e
	.zero		1


	//   ....[78]....
        /*05e0*/ 	.word	0x00003e60
        /*05e4*/ 	.word	0x000000ff
        /*05e8*/ 	.word	0x00000000
        /*05ec*/ 	.short	0x010a
        /*05ee*/ 	.byte	0x08
	.zero		1


	//   ....[79]....
        /*05f0*/ 	.word	0x00003ef0
        /*05f4*/ 	.word	0x000000ff
        /*05f8*/ 	.word	0x00000000
        /*05fc*/ 	.short	0x010a
        /*05fe*/ 	.byte	0x08
	.zero		1


	//   ....[80]....
        /*0600*/ 	.word	0x00003f80
        /*0604*/ 	.word	0x000000ff
        /*0608*/ 	.word	0x00000000
        /*060c*/ 	.short	0x010a
        /*060e*/ 	.byte	0x08
	.zero		1


	//   ....[81]....
        /*0610*/ 	.word	0x00004020
        /*0614*/ 	.word	0x00000000
        /*0618*/ 	.word	0x00000000
        /*061c*/ 	.short	0x010a
        /*061e*/ 	.byte	0xff
	.zero		1


	//   ....[82]....
        /*0620*/ 	.word	0x00004060
        /*0624*/ 	.word	0x00000000
        /*0628*/ 	.word	0x00000000
        /*062c*/ 	.short	0x010a
        /*062e*/ 	.byte	0xff
	.zero		1


	//   ....[83]....
        /*0630*/ 	.word	0x000040d0
        /*0634*/ 	.word	0x000000ff
        /*0638*/ 	.word	0x00000000
        /*063c*/ 	.short	0x0101
        /*063e*/ 	.byte	0x05
	.zero		1


	//   ....[84]....
        /*0640*/ 	.word	0x00004110
        /*0644*/ 	.word	0x000000ff
        /*0648*/ 	.word	0x00000130
        /*064c*/ 	.short	0x010a
        /*064e*/ 	.byte	0x07
	.zero		1


	//   ....[85]....
        /*0650*/ 	.word	0x00004160
        /*0654*/ 	.word	0x000000ff
        /*0658*/ 	.word	0x00000000
        /*065c*/ 	.short	0x0101
        /*065e*/ 	.byte	0x05
	.zero		1


	//   ....[86]....
        /*0660*/ 	.word	0x00004590
        /*0664*/ 	.word	0x00000000
        /*0668*/ 	.word	0x000000b0
        /*066c*/ 	.short	0x010a
        /*066e*/ 	.byte	0xff
	.zero		1


	//   ....[87]....
        /*0670*/ 	.word	0x00004650
        /*0674*/ 	.word	0x00000000
        /*0678*/ 	.word	0x00000000
        /*067c*/ 	.short	0x0101
        /*067e*/ 	.byte	0xff
	.zero		1


	//   ....[88]....
        /*0680*/ 	.word	0x00004970
        /*0684*/ 	.word	0x000000ff
        /*0688*/ 	.word	0x000000a8
        /*068c*/ 	.short	0x010a
        /*068e*/ 	.byte	0x06
	.zero		1


	//   ....[89]....
        /*0690*/ 	.word	0x00004b60
        /*0694*/ 	.word	0x000000ff
        /*0698*/ 	.word	0x00000090
        /*069c*/ 	.short	0x010a
        /*069e*/ 	.byte	0x06
	.zero		1


	//   ....[90]....
        /*06a0*/ 	.word	0x00004d30
        /*06a4*/ 	.word	0x000000ff
        /*06a8*/ 	.word	0x00000080
        /*06ac*/ 	.short	0x010b
        /*06ae*/ 	.byte	0x06
	.zero		1


	//   ....[91]....
        /*06b0*/ 	.word	0x00004da0
        /*06b4*/ 	.word	0x000000ff
        /*06b8*/ 	.word	0x00000000
        /*06bc*/ 	.short	0x0101
        /*06be*/ 	.byte	0x08
	.zero		1


	//   ....[92]....
        /*06c0*/ 	.word	0x00004dd0
        /*06c4*/ 	.word	0x000000ff
        /*06c8*/ 	.word	0x00000098
        /*06cc*/ 	.short	0x010a
        /*06ce*/ 	.byte	0x06
	.zero		1


	//   ....[93]....
        /*06d0*/ 	.word	0x00004fe0
        /*06d4*/ 	.word	0x000000ff
        /*06d8*/ 	.word	0x00000088
        /*06dc*/ 	.short	0x010b
        /*06de*/ 	.byte	0x06
	.zero		1


	//   ....[94]....
        /*06e0*/ 	.word	0x00005000
        /*06e4*/ 	.word	0x000000ff
        /*06e8*/ 	.word	0x00000000
        /*06ec*/ 	.short	0x0101
        /*06ee*/ 	.byte	0x0d
	.zero		1


	//   ....[95]....
        /*06f0*/ 	.word	0x00005030
        /*06f4*/ 	.word	0x000000ff
        /*06f8*/ 	.word	0x00000090
        /*06fc*/ 	.short	0x010a
        /*06fe*/ 	.byte	0x06
	.zero		1


	//   ....[96]....
        /*0700*/ 	.word	0x00005070
        /*0704*/ 	.word	0x00000000
        /*0708*/ 	.word	0x00000098
        /*070c*/ 	.short	0x010a
        /*070e*/ 	.byte	0xff
	.zero		1


	//   ....[97]....
        /*0710*/ 	.word	0x000053a0
        /*0714*/ 	.word	0x00000000
        /*0718*/ 	.word	0x000000b0
        /*071c*/ 	.short	0x010a
        /*071e*/ 	.byte	0xff
	.zero		1


	//   ....[98]....
        /*0720*/ 	.word	0x000054b0
        /*0724*/ 	.word	0x00000000
        /*0728*/ 	.word	0x00000000
        /*072c*/ 	.short	0x0101
        /*072e*/ 	.byte	0xff
	.zero		1


	//   ....[99]....
        /*0730*/ 	.word	0x00005f10
        /*0734*/ 	.word	0x00000003
        /*0738*/ 	.word	0x00000080
        /*073c*/ 	.short	0x010a
        /*073e*/ 	.byte	0xff
	.zero		1


	//   ....[100]....
        /*0740*/ 	.word	0x00005f50
        /*0744*/ 	.word	0x000000c3
        /*0748*/ 	.word	0x000000d0
        /*074c*/ 	.short	0x010a
        /*074e*/ 	.byte	0xff
	.zero		1


	//   ....[101]....
        /*0750*/ 	.word	0x00006080
        /*0754*/ 	.word	0x00000003
        /*0758*/ 	.word	0x00000080
        /*075c*/ 	.short	0x010a
        /*075e*/ 	.byte	0xff
	.zero		1


	//   ....[102]....
        /*0760*/ 	.word	0x000061e0
        /*0764*/ 	.word	0x00000000
        /*0768*/ 	.word	0x00000000
        /*076c*/ 	.short	0x0101
        /*076e*/ 	.byte	0xff
	.zero		1


	//   ....[103]....
        /*0770*/ 	.word	0x00006240
        /*0774*/ 	.word	0x000000c3
        /*0778*/ 	.word	0x000000d0
        /*077c*/ 	.short	0x010a
        /*077e*/ 	.byte	0xff
	.zero		1


	//   ....[104]....
        /*0780*/ 	.word	0x000075f0
        /*0784*/ 	.word	0x000000d8
        /*0788*/ 	.word	0x00000080
        /*078c*/ 	.short	0x010a
        /*078e*/ 	.byte	0xff
	.zero		1


	//   ....[105]....
        /*0790*/ 	.word	0x000076c0
        /*0794*/ 	.word	0x000000d8
        /*0798*/ 	.word	0x00000080
        /*079c*/ 	.short	0x010a
        /*079e*/ 	.byte	0xff
	.zero		1


	//   ....[106]....
        /*07a0*/ 	.word	0x00007820
        /*07a4*/ 	.word	0x00000002
        /*07a8*/ 	.word	0x00000000
        /*07ac*/ 	.short	0x0101
        /*07ae*/ 	.byte	0xff
	.zero		1


	//   ....[107]....
        /*07b0*/ 	.word	0x00007c30
        /*07b4*/ 	.word	0x000000c3
        /*07b8*/ 	.word	0x00000000
        /*07bc*/ 	.short	0x0101
        /*07be*/ 	.byte	0xff
	.zero		1


	//   ....[108]....
        /*07c0*/ 	.word	0x00008c80
        /*07c4*/ 	.word	0x00000003
        /*07c8*/ 	.word	0x00000120
        /*07cc*/ 	.short	0x010a
        /*07ce*/ 	.byte	0xff
	.zero		1


	//   ....[109]....
        /*07d0*/ 	.word	0x00008ce0
        /*07d4*/ 	.word	0x00000002
        /*07d8*/ 	.word	0x00000040
        /*07dc*/ 	.short	0x010a
        /*07de*/ 	.byte	0xff
	.zero		1


	//   ....[110]....
        /*07e0*/ 	.word	0x00008d40
        /*07e4*/ 	.word	0x00000002
        /*07e8*/ 	.word	0x00000040
        /*07ec*/ 	.short	0x010a
        /*07ee*/ 	.byte	0xff
	.zero		1


	//   ....[111]....
        /*07f0*/ 	.word	0x00008d90
        /*07f4*/ 	.word	0x00000002
        /*07f8*/ 	.word	0x000000b0
        /*07fc*/ 	.short	0x010a
        /*07fe*/ 	.byte	0xff
	.zero		1


	//   ....[112]....
        /*0800*/ 	.word	0x00008df0
        /*0804*/ 	.word	0x00000000
        /*0808*/ 	.word	0x00000000
        /*080c*/ 	.short	0x010a
        /*080e*/ 	.byte	0xff
	.zero		1


	//   ....[113]....
        /*0810*/ 	.word	0x00008e50
        /*0814*/ 	.word	0x00000000
        /*0818*/ 	.word	0x00000000
        /*081c*/ 	.short	0x010a
        /*081e*/ 	.byte	0xff
	.zero		1


	//   ....[114]....
        /*0820*/ 	.word	0x00008eb0
        /*0824*/ 	.word	0x00000000
        /*0828*/ 	.word	0x00000000
        /*082c*/ 	.short	0x010a
        /*082e*/ 	.byte	0xff
	.zero		1


	//   ....[115]....
        /*0830*/ 	.word	0x00008f10
        /*0834*/ 	.word	0x00000000
        /*0838*/ 	.word	0x00000000
        /*083c*/ 	.short	0x010a
        /*083e*/ 	.byte	0xff
	.zero		1


	//   ....[116]....
        /*0840*/ 	.word	0x00008f70
        /*0844*/ 	.word	0x00000000
        /*0848*/ 	.word	0x00000000
        /*084c*/ 	.short	0x010a
        /*084e*/ 	.byte	0xff
	.zero		1


	//   ....[117]....
        /*0850*/ 	.word	0x00008fd0
        /*0854*/ 	.word	0x00000000
        /*0858*/ 	.word	0x00000000
        /*085c*/ 	.short	0x010a
        /*085e*/ 	.byte	0xff
	.zero		1


	//   ....[118]....
        /*0860*/ 	.word	0x00009030
        /*0864*/ 	.word	0x00000000
        /*0868*/ 	.word	0x00000000
        /*086c*/ 	.short	0x010a
        /*086e*/ 	.byte	0xff
	.zero		1


	//   ....[119]....
        /*0870*/ 	.word	0x00009080
        /*0874*/ 	.word	0x00000000
        /*0878*/ 	.word	0x00000110
        /*087c*/ 	.short	0x010a
        /*087e*/ 	.byte	0xff
	.zero		1


	//   ....[120]....
        /*0880*/ 	.word	0x000090e0
        /*0884*/ 	.word	0x00000000
        /*0888*/ 	.word	0x000000c0
        /*088c*/ 	.short	0x010a
        /*088e*/ 	.byte	0xff
	.zero		1


	//   ....[121]....
        /*0890*/ 	.word	0x00009130
        /*0894*/ 	.word	0x00000000
        /*0898*/ 	.word	0x000000b0
        /*089c*/ 	.short	0x010a
        /*089e*/ 	.byte	0xff
	.zero		1


	//   ....[122]....
        /*08a0*/ 	.word	0x00009190
        /*08a4*/ 	.word	0x00000000
        /*08a8*/ 	.word	0x000000c0
        /*08ac*/ 	.short	0x010a
        /*08ae*/ 	.byte	0xff
	.zero		1


	//   ....[123]....
        /*08b0*/ 	.word	0x000091f0
        /*08b4*/ 	.word	0x00000004
        /*08b8*/ 	.word	0x00000008
        /*08bc*/ 	.short	0x010a
        /*08be*/ 	.byte	0xff
	.zero		1


	//   ....[124]....
        /*08c0*/ 	.word	0x000092d0
        /*08c4*/ 	.word	0x00000002
        /*08c8*/ 	.word	0x00000008
        /*08cc*/ 	.short	0x010a
        /*08ce*/ 	.byte	0xff
	.zero		1


	//   ....[125]....
        /*08d0*/ 	.word	0x00009320
        /*08d4*/ 	.word	0x00000000
        /*08d8*/ 	.word	0x000000b0
        /*08dc*/ 	.short	0x010a
        /*08de*/ 	.byte	0xff
	.zero		1


	//   ....[126]....
        /*08e0*/ 	.word	0x00009380
        /*08e4*/ 	.word	0x00000000
        /*08e8*/ 	.word	0x000000f0
        /*08ec*/ 	.short	0x010a
        /*08ee*/ 	.byte	0xff
	.zero		1


	//   ....[127]....
        /*08f0*/ 	.word	0x000093e0
        /*08f4*/ 	.word	0x00000000
        /*08f8*/ 	.word	0x00000000
        /*08fc*/ 	.short	0x010a
        /*08fe*/ 	.byte	0xff
	.zero		1


	//   ....[128]....
        /*0900*/ 	.word	0x00009440
        /*0904*/ 	.word	0x00000000
        /*0908*/ 	.word	0x00000000
        /*090c*/ 	.short	0x010a
        /*090e*/ 	.byte	0xff
	.zero		1


	//   ....[129]....
        /*0910*/ 	.word	0x000094a0
        /*0914*/ 	.word	0x00000000
        /*0918*/ 	.word	0x00000000
        /*091c*/ 	.short	0x010a
        /*091e*/ 	.byte	0xff
	.zero		1


	//   ....[130]....
        /*0920*/ 	.word	0x00009500
        /*0924*/ 	.word	0x00000000
        /*0928*/ 	.word	0x00000000
        /*092c*/ 	.short	0x010a
        /*092e*/ 	.byte	0xff
	.zero		1


	//   ....[131]....
        /*0930*/ 	.word	0x00009560
        /*0934*/ 	.word	0x00000000
        /*0938*/ 	.word	0x00000130
        /*093c*/ 	.short	0x010a
        /*093e*/ 	.byte	0xff
	.zero		1


	//   ....[132]....
        /*0940*/ 	.word	0x000095b0
        /*0944*/ 	.word	0x00000000
        /*0948*/ 	.word	0x000000b0
        /*094c*/ 	.short	0x010a
        /*094e*/ 	.byte	0xff
	.zero		1


	//   ....[133]....
        /*0950*/ 	.word	0x00009610
        /*0954*/ 	.word	0x00000000
        /*0958*/ 	.word	0x000000a8
        /*095c*/ 	.short	0x010a
        /*095e*/ 	.byte	0xff
	.zero		1


	//   ....[134]....
        /*0960*/ 	.word	0x00009670
        /*0964*/ 	.word	0x00000003
        /*0968*/ 	.word	0x00000090
        /*096c*/ 	.short	0x010a
        /*096e*/ 	.byte	0xff
	.zero		1


	//   ....[135]....
        /*0970*/ 	.word	0x000096d0
        /*0974*/ 	.word	0x00000003
        /*0978*/ 	.word	0x00000098
        /*097c*/ 	.short	0x010a
        /*097e*/ 	.byte	0xff
	.zero		1


	//   ....[136]....
        /*0980*/ 	.word	0x00009730
        /*0984*/ 	.word	0x00000000
        /*0988*/ 	.word	0x00000090
        /*098c*/ 	.short	0x010a
        /*098e*/ 	.byte	0xff
	.zero		1


	//   ....[137]....
        /*0990*/ 	.word	0x00009780
        /*0994*/ 	.word	0x00000000
        /*0998*/ 	.word	0x000000b0
        /*099c*/ 	.short	0x010a
        /*099e*/ 	.byte	0xff
	.zero		1


	//   ....[138]....
        /*09a0*/ 	.word	0x000097d0
        /*09a4*/ 	.word	0x00000003
        /*09a8*/ 	.word	0x00000080
        /*09ac*/ 	.short	0x010a
        /*09ae*/ 	.byte	0xff
	.zero		1


	//   ....[139]....
        /*09b0*/ 	.word	0x00009820
        /*09b4*/ 	.word	0x000000c3
        /*09b8*/ 	.word	0x000000d0
        /*09bc*/ 	.short	0x010a
        /*09be*/ 	.byte	0xff
	.zero		1


	//   ....[140]....
        /*09c0*/ 	.word	0x00009870
        /*09c4*/ 	.word	0x000000d8
        /*09c8*/ 	.word	0x00000080
        /*09cc*/ 	.short	0x010a
        /*09ce*/ 	.byte	0xff
	.zero		1


	//----- nvinfo : EIATTR_NUM_MBARRIERS
	.align		4
.L_47:
        /*09d0*/ 	.byte	0x03, 0x38
        /*09d2*/ 	.short	0x0027


	//----- nvinfo : EIATTR_EXIT_INSTR_OFFSETS
	.align		4
        /*09d4*/ 	.byte	0x04, 0x1c
        /*09d6*/ 	.short	(.L_49 - .L_48)


	//   ....[0]....
.L_48:
        /*09d8*/ 	.word	0x00002ab0


	//   ....[1]....
        /*09dc*/ 	.word	0x00002fb0


	//   ....[2]....
        /*09e0*/ 	.word	0x00003010


	//   ....[3]....
        /*09e4*/ 	.word	0x00004390


	//   ....[4]....
        /*09e8*/ 	.word	0x000050a0


	//   ....[5]....
        /*09ec*/ 	.word	0x000050e0


	//   ....[6]....
        /*09f0*/ 	.word	0x00008c70


	//----- nvinfo : EIATTR_MAX_THREADS
	.align		4
.L_49:
        /*09f4*/ 	.byte	0x04, 0x05
        /*09f6*/ 	.short	(.L_51 - .L_50)
.L_50:
        /*09f8*/ 	.word	0x00000100
        /*09fc*/ 	.word	0x00000001
        /*0a00*/ 	.word	0x00000001


	//----- nvinfo : EIATTR_CRS_STACK_SIZE
	.align		4
.L_51:
        /*0a04*/ 	.byte	0x04, 0x1e
        /*0a06*/ 	.short	(.L_53 - .L_52)
.L_52:
        /*0a08*/ 	.word	0x00000000


	//----- nvinfo : EIATTR_CBANK_PARAM_SIZE
	.align		4
.L_53:
        /*0a0c*/ 	.byte	0x03, 0x19
        /*0a0e*/ 	.short	0x0800


	//----- nvinfo : EIATTR_PARAM_CBANK
	.align		4
        /*0a10*/ 	.byte	0x04, 0x0a
        /*0a12*/ 	.short	(.L_55 - .L_54)
	.align		4
.L_54:
        /*0a14*/ 	.word	index@(.nv.constant0._ZN7cutlass13device_kernelINS_4gemm6kernel13GemmUniversalIN4cute5tupleIJiiiiEEENS1_10collective13CollectiveMmaINS1_35MainloopSm100TmaUmmaWarpSpecializedILi8ELi2ELi4ENS5_IJNS4_1CILi2EEENSA_ILi1EEESC_EEEEENS5_IJNSA_ILi256EEENSA_ILi128EEESG_EEENS_12float_e5m2_tENS5_IJlSC_lEEESI_SJ_NS4_8TiledMMAINS4_8MMA_AtomIJNS4_10MMA_TraitsINS4_25SM100_MMA_F8F6F4_2x1SM_SSEJSI_SI_fSF_SG_NS4_17integral_constantINS4_4UMMA5MajorELSQ_0EEESR_NSO_INSP_7ScaleInELSS_0EEEST_EEEEEENS4_6LayoutINS5_IJSC_SC_SC_EEENS5_IJNSA_ILi0EEESY_SY_EEEEENS5_IJNS4_10UnderscoreES11_S11_EEEEENS4_18SM100_TMA_2SM_LOADENS4_14ComposedLayoutINS4_7SwizzleILi3ELi4ELi3EEENS4_18smem_ptr_flag_bitsILi8EEENSW_INS5_IJNSA_ILi8EEESG_EEENS5_IJSG_SC_EEEEEEEvNS4_8identityES14_S1E_vS1F_EENS_8epilogue10collective18CollectiveEpilogueINS1H_23Sm100TmaWarpSpecializedILi2ELi2ELi64ELb0ELb0EEEJNS5_IJSG_SG_SG_EEENS5_IJNSW_ISG_SC_EENSW_INSA_ILi64EEESC_EEEEESI_SJ_SI_SJ_NS1H_6fusion15FusionCallbacksIS1L_NS1R_17LinearCombinationISI_fSI_fLNS_15FloatRoundStyleE2EEES1M_S1Q_JEEENS4_5SM1004TMEM4LOAD26SM100_TMEM_LOAD_32dp32b64xENS4_13SM90_TMA_LOADENS15_INS16_ILi2ELi4ELi3EEES19_NSW_INS5_IJS1A_S1O_EEENS5_IJS1O_SC_EEEEEEENS4_39AutoVectorizingCopyWithAssumedAlignmentILi128EEENS4_14SM90_TMA_STOREES26_S28_S28_EEEvvEEEEvNT_6ParamsE)
        /*0a18*/ 	.short	0x0380
        /*0a1a*/ 	.short	0x0800


	//----- nvinfo : EIATTR_SW_WAR
	.align		4
.L_55:
        /*0a1c*/ 	.byte	0x04, 0x36
        /*0a1e*/ 	.short	(.L_57 - .L_56)
.L_56:
        /*0a20*/ 	.word	0x00000008
.L_57:


//--------------------- .nv.callgraph             --------------------------
	.section	.nv.callgraph,"",@"SHT_CUDA_CALLGRAPH"
	.align	4
	.sectionentsize	8
	.align		4
        /*0000*/ 	.word	0x00000000
	.align		4
        /*0004*/ 	.word	0xffffffff
	.align		4
        /*0008*/ 	.word	index@(_ZN7cutlass13device_kernelINS_4gemm6kernel13GemmUniversalIN4cute5tupleIJiiiiEEENS1_10collective13CollectiveMmaINS1_35MainloopSm100TmaUmmaWarpSpecializedILi8ELi2ELi4ENS5_IJNS4_1CILi2EEENSA_ILi1EEESC_EEEEENS5_IJNSA_ILi256EEENSA_ILi128EEESG_EEENS_12float_e5m2_tENS5_IJlSC_lEEESI_SJ_NS4_8TiledMMAINS4_8MMA_AtomIJNS4_10MMA_TraitsINS4_25SM100_MMA_F8F6F4_2x1SM_SSEJSI_SI_fSF_SG_NS4_17integral_constantINS4_4UMMA5MajorELSQ_0EEESR_NSO_INSP_7ScaleInELSS_0EEEST_EEEEEENS4_6LayoutINS5_IJSC_SC_SC_EEENS5_IJNSA_ILi0EEESY_SY_EEEEENS5_IJNS4_10UnderscoreES11_S11_EEEEENS4_18SM100_TMA_2SM_LOADENS4_14ComposedLayoutINS4_7SwizzleILi3ELi4ELi3EEENS4_18smem_ptr_flag_bitsILi8EEENSW_INS5_IJNSA_ILi8EEESG_EEENS5_IJSG_SC_EEEEEEEvNS4_8identityES14_S1E_vS1F_EENS_8epilogue10collective18CollectiveEpilogueINS1H_23Sm100TmaWarpSpecializedILi2ELi2ELi64ELb0ELb0EEEJNS5_IJSG_SG_SG_EEENS5_IJNSW_ISG_SC_EENSW_INSA_ILi64EEESC_EEEEESI_SJ_SI_SJ_NS1H_6fusion15FusionCallbacksIS1L_NS1R_17LinearCombinationISI_fSI_fLNS_15FloatRoundStyleE2EEES1M_S1Q_JEEENS4_5SM1004TMEM4LOAD26SM100_TMEM_LOAD_32dp32b64xENS4_13SM90_TMA_LOADENS15_INS16_ILi2ELi4ELi3EEES19_NSW_INS5_IJS1A_S1O_EEENS5_IJS1O_SC_EEEEEEENS4_39AutoVectorizingCopyWithAssumedAlignmentILi128EEENS4_14SM90_TMA_STOREES26_S28_S28_EEEvvEEEEvNT_6ParamsE)
	.align		4
        /*000c*/ 	.word	index@(__assertfail)
	.align		4
        /*0010*/ 	.word	0x00000000
	.align		4
        /*0014*/ 	.word	0xfffffffe
	.align		4
        /*0018*/ 	.word	0x00000000
	.align		4
        /*001c*/ 	.word	0xfffffffd
	.align		4
        /*0020*/ 	.word	0x00000000
	.align		4
        /*0024*/ 	.word	0xfffffffc


//--------------------- .nv.constant4             --------------------------
	.section	.nv.constant4,"a",@progbits
	.align	8
	.align		8
.nv.constant4:
        /*0000*/ 	.dword	__assertfail
	.align		8
        /*0008*/ 	.dword	__unnamed_1
	.align		8
        /*0010*/ 	.dword	__unnamed_2
	.align		8
        /*0018*/ 	.dword	_ZN39_INTERNAL_5d441fd1_4_k_cu_996dc3bb_92924cuda3std3__45__cpo5beginE
	.align		8
        /*0020*/ 	.dword	_ZN39_INTERNAL_5d441fd1_4_k_cu_996dc3bb_92924cuda3std3__45__cpo3endE
	.align		8
        /*0028*/ 	.dword	_ZN39_INTERNAL_5d441fd1_4_k_cu_996dc3bb_92924cuda3std3__45__cpo6cbeginE
	.align		8
        /*0030*/ 	.dword	_ZN39_INTERNAL_5d441fd1_4_k_cu_996dc3bb_92924cuda3std3__45__cpo4cendE
	.align		8
        /*0038*/ 	.dword	_ZN39_INTERNAL_5d441fd1_4_k_cu_996dc3bb_92924cuda3std3__441_GLOBAL__N__5d441fd1_4_k_cu_996dc3bb_92926ignoreE
	.align		8
        /*0040*/ 	.dword	_ZN39_INTERNAL_5d441fd1_4_k_cu_996dc3bb_92924cuda3std3__419piecewise_constructE
	.align		8
        /*0048*/ 	.dword	_ZN39_INTERNAL_5d441fd1_4_k_cu_996dc3bb_92924cuda3std3__48in_placeE
	.align		8
        /*0050*/ 	.dword	_ZN39_INTERNAL_5d441fd1_4_k_cu_996dc3bb_92924cuda3std6ranges3__45__cpo4swapE
	.align		8
        /*0058*/ 	.dword	_ZN39_INTERNAL_5d441fd1_4_k_cu_996dc3bb_92924cuda3std6ranges3__45__cpo9iter_moveE
	.align		8
        /*0060*/ 	.dword	_ZN39_INTERNAL_5d441fd1_4_k_cu_996dc3bb_92924cute7productE
	.align		8
        /*0068*/ 	.dword	_ZN39_INTERNAL_5d441fd1_4_k_cu_996dc3bb_92924cute1_E
	.align		8
        /*0070*/ 	.dword	$str$25
	.align		8
        /*0078*/ 	.dword	$str$26
	.align		8
        /*0080*/ 	.dword	$str$27
	.align		8
        /*0088*/ 	.dword	$str$28


//--------------------- .text._ZN7cutlass13device_kernelINS_4gemm6kernel13GemmUniversalIN4cute5tupleIJiiiiEEENS1_10collective13CollectiveMmaINS1_35MainloopSm100TmaUmmaWarpSpecializedILi8ELi2ELi4ENS5_IJNS4_1CILi2EEENSA_ILi1EEESC_EEEEENS5_IJNSA_ILi256EEENSA_ILi128EEESG_EEENS_12float_e5m2_tENS5_IJlSC_lEEESI_SJ_NS4_8TiledMMAINS4_8MMA_AtomIJNS4_10MMA_TraitsINS4_25SM100_MMA_F8F6F4_2x1SM_SSEJSI_SI_fSF_SG_NS4_17integral_constantINS4_4UMMA5MajorELSQ_0EEESR_NSO_INSP_7ScaleInELSS_0EEEST_EEEEEENS4_6LayoutINS5_IJSC_SC_SC_EEENS5_IJNSA_ILi0EEESY_SY_EEEEENS5_IJNS4_10UnderscoreES11_S11_EEEEENS4_18SM100_TMA_2SM_LOADENS4_14ComposedLayoutINS4_7SwizzleILi3ELi4ELi3EEENS4_18smem_ptr_flag_bitsILi8EEENSW_INS5_IJNSA_ILi8EEESG_EEENS5_IJSG_SC_EEEEEEEvNS4_8identityES14_S1E_vS1F_EENS_8epilogue10collective18CollectiveEpilogueINS1H_23Sm100TmaWarpSpecializedILi2ELi2ELi64ELb0ELb0EEEJNS5_IJSG_SG_SG_EEENS5_IJNSW_ISG_SC_EENSW_INSA_ILi64EEESC_EEEEESI_SJ_SI_SJ_NS1H_6fusion15FusionCallbacksIS1L_NS1R_17LinearCombinationISI_fSI_fLNS_15FloatRoundStyleE2EEES1M_S1Q_JEEENS4_5SM1004TMEM4LOAD26SM100_TMEM_LOAD_32dp32b64xENS4_13SM90_TMA_LOADENS15_INS16_ILi2ELi4ELi3EEES19_NSW_INS5_IJS1A_S1O_EEENS5_IJS1O_SC_EEEEEEENS4_39AutoVectorizingCopyWithAssumedAlignmentILi128EEENS4_14SM90_TMA_STOREES26_S28_S28_EEEvvEEEEvNT_6ParamsE --------------------------
	.section	.text._ZN7cutlass13device_kernelINS_4gemm6kernel13GemmUniversalIN4cute5tupleIJiiiiEEENS1_10collective13CollectiveMmaINS1_35MainloopSm100TmaUmmaWarpSpecializedILi8ELi2ELi4ENS5_IJNS4_1CILi2EEENSA_ILi1EEESC_EEEEENS5_IJNSA_ILi256EEENSA_ILi128EEESG_EEENS_12float_e5m2_tENS5_IJlSC_lEEESI_SJ_NS4_8TiledMMAINS4_8MMA_AtomIJNS4_10MMA_TraitsINS4_25SM100_MMA_F8F6F4_2x1SM_SSEJSI_SI_fSF_SG_NS4_17integral_constantINS4_4UMMA5MajorELSQ_0EEESR_NSO_INSP_7ScaleInELSS_0EEEST_EEEEEENS4_6LayoutINS5_IJSC_SC_SC_EEENS5_IJNSA_ILi0EEESY_SY_EEEEENS5_IJNS4_10UnderscoreES11_S11_EEEEENS4_18SM100_TMA_2SM_LOADENS4_14ComposedLayoutINS4_7SwizzleILi3ELi4ELi3EEENS4_18smem_ptr_flag_bitsILi8EEENSW_INS5_IJNSA_ILi8EEESG_EEENS5_IJSG_SC_EEEEEEEvNS4_8identityES14_S1E_vS1F_EENS_8epilogue10collective18CollectiveEpilogueINS1H_23Sm100TmaWarpSpecializedILi2ELi2ELi64ELb0ELb0EEEJNS5_IJSG_SG_SG_EEENS5_IJNSW_ISG_SC_EENSW_INSA_ILi64EEESC_EEEEESI_SJ_SI_SJ_NS1H_6fusion15FusionCallbacksIS1L_NS1R_17LinearCombinationISI_fSI_fLNS_15FloatRoundStyleE2EEES1M_S1Q_JEEENS4_5SM1004TMEM4LOAD26SM100_TMEM_LOAD_32dp32b64xENS4_13SM90_TMA_LOADENS15_INS16_ILi2ELi4ELi3EEES19_NSW_INS5_IJS1A_S1O_EEENS5_IJS1O_SC_EEEEEEENS4_39AutoVectorizingCopyWithAssumedAlignmentILi128EEENS4_14SM90_TMA_STOREES26_S28_S28_EEEvvEEEEvNT_6ParamsE,"ax",@progbits
	.align	128
.text._ZN7cutlass13device_kernelINS_4gemm6kernel13GemmUniversalIN4cute5tupleIJiiiiEEENS1_10collective13CollectiveMmaINS1_35MainloopSm100TmaUmmaWarpSpecializedILi8ELi2ELi4ENS5_IJNS4_1CILi2EEENSA_ILi1EEESC_EEEEENS5_IJNSA_ILi256EEENSA_ILi128EEESG_EEENS_12float_e5m2_tENS5_IJlSC_lEEESI_SJ_NS4_8TiledMMAINS4_8MMA_AtomIJNS4_10MMA_TraitsINS4_25SM100_MMA_F8F6F4_2x1SM_SSEJSI_SI_fSF_SG_NS4_17integral_constantINS4_4UMMA5MajorELSQ_0EEESR_NSO_INSP_7ScaleInELSS_0EEEST_EEEEEENS4_6LayoutINS5_IJSC_SC_SC_EEENS5_IJNSA_ILi0EEESY_SY_EEEEENS5_IJNS4_10UnderscoreES11_S11_EEEEENS4_18SM100_TMA_2SM_LOADENS4_14ComposedLayoutINS4_7SwizzleILi3ELi4ELi3EEENS4_18smem_ptr_flag_bitsILi8EEENSW_INS5_IJNSA_ILi8EEESG_EEENS5_IJSG_SC_EEEEEEEvNS4_8identityES14_S1E_vS1F_EENS_8epilogue10collective18CollectiveEpilogueINS1H_23Sm100TmaWarpSpecializedILi2ELi2ELi64ELb0ELb0EEEJNS5_IJSG_SG_SG_EEENS5_IJNSW_ISG_SC_EENSW_INSA_ILi64EEESC_EEEEESI_SJ_SI_SJ_NS1H_6fusion15FusionCallbacksIS1L_NS1R_17LinearCombinationISI_fSI_fLNS_15FloatRoundStyleE2EEES1M_S1Q_JEEENS4_5SM1004TMEM4LOAD26SM100_TMEM_LOAD_32dp32b64xENS4_13SM90_TMA_LOADENS15_INS16_ILi2ELi4ELi3EEES19_NSW_INS5_IJS1A_S1O_EEENS5_IJS1O_SC_EEEEEEENS4_39AutoVectorizingCopyWithAssumedAlignmentILi128EEENS4_14SM90_TMA_STOREES26_S28_S28_EEEvvEEEEvNT_6ParamsE:
        .type           _ZN7cutlass13device_kernelINS_4gemm6kernel13GemmUniversalIN4cute5tupleIJiiiiEEENS1_10collective13CollectiveMmaINS1_35MainloopSm100TmaUmmaWarpSpecializedILi8ELi2ELi4ENS5_IJNS4_1CILi2EEENSA_ILi1EEESC_EEEEENS5_IJNSA_ILi256EEENSA_ILi128EEESG_EEENS_12float_e5m2_tENS5_IJlSC_lEEESI_SJ_NS4_8TiledMMAINS4_8MMA_AtomIJNS4_10MMA_TraitsINS4_25SM100_MMA_F8F6F4_2x1SM_SSEJSI_SI_fSF_SG_NS4_17integral_constantINS4_4UMMA5MajorELSQ_0EEESR_NSO_INSP_7ScaleInELSS_0EEEST_EEEEEENS4_6LayoutINS5_IJSC_SC_SC_EEENS5_IJNSA_ILi0EEESY_SY_EEEEENS5_IJNS4_10UnderscoreES11_S11_EEEEENS4_18SM100_TMA_2SM_LOADENS4_14ComposedLayoutINS4_7SwizzleILi3ELi4ELi3EEENS4_18smem_ptr_flag_bitsILi8EEENSW_INS5_IJNSA_ILi8EEESG_EEENS5_IJSG_SC_EEEEEEEvNS4_8identityES14_S1E_vS1F_EENS_8epilogue10collective18CollectiveEpilogueINS1H_23Sm100TmaWarpSpecializedILi2ELi2ELi64ELb0ELb0EEEJNS5_IJSG_SG_SG_EEENS5_IJNSW_ISG_SC_EENSW_INSA_ILi64EEESC_EEEEESI_SJ_SI_SJ_NS1H_6fusion15FusionCallbacksIS1L_NS1R_17LinearCombinationISI_fSI_fLNS_15FloatRoundStyleE2EEES1M_S1Q_JEEENS4_5SM1004TMEM4LOAD26SM100_TMEM_LOAD_32dp32b64xENS4_13SM90_TMA_LOADENS15_INS16_ILi2ELi4ELi3EEES19_NSW_INS5_IJS1A_S1O_EEENS5_IJS1O_SC_EEEEEEENS4_39AutoVectorizingCopyWithAssumedAlignmentILi128EEENS4_14SM90_TMA_STOREES26_S28_S28_EEEvvEEEEvNT_6ParamsE,@function
        .size           _ZN7cutlass13device_kernelINS_4gemm6kernel13GemmUniversalIN4cute5tupleIJiiiiEEENS1_10collective13CollectiveMmaINS1_35MainloopSm100TmaUmmaWarpSpecializedILi8ELi2ELi4ENS5_IJNS4_1CILi2EEENSA_ILi1EEESC_EEEEENS5_IJNSA_ILi256EEENSA_ILi128EEESG_EEENS_12float_e5m2_tENS5_IJlSC_lEEESI_SJ_NS4_8TiledMMAINS4_8MMA_AtomIJNS4_10MMA_TraitsINS4_25SM100_MMA_F8F6F4_2x1SM_SSEJSI_SI_fSF_SG_NS4_17integral_constantINS4_4UMMA5MajorELSQ_0EEESR_NSO_INSP_7ScaleInELSS_0EEEST_EEEEEENS4_6LayoutINS5_IJSC_SC_SC_EEENS5_IJNSA_ILi0EEESY_SY_EEEEENS5_IJNS4_10UnderscoreES11_S11_EEEEENS4_18SM100_TMA_2SM_LOADENS4_14ComposedLayoutINS4_7SwizzleILi3ELi4ELi3EEENS4_18smem_ptr_flag_bitsILi8EEENSW_INS5_IJNSA_ILi8EEESG_EEENS5_IJSG_SC_EEEEEEEvNS4_8identityES14_S1E_vS1F_EENS_8epilogue10collective18CollectiveEpilogueINS1H_23Sm100TmaWarpSpecializedILi2ELi2ELi64ELb0ELb0EEEJNS5_IJSG_SG_SG_EEENS5_IJNSW_ISG_SC_EENSW_INSA_ILi64EEESC_EEEEESI_SJ_SI_SJ_NS1H_6fusion15FusionCallbacksIS1L_NS1R_17LinearCombinationISI_fSI_fLNS_15FloatRoundStyleE2EEES1M_S1Q_JEEENS4_5SM1004TMEM4LOAD26SM100_TMEM_LOAD_32dp32b64xENS4_13SM90_TMA_LOADENS15_INS16_ILi2ELi4ELi3EEES19_NSW_INS5_IJS1A_S1O_EEENS5_IJS1O_SC_EEEEEEENS4_39AutoVectorizingCopyWithAssumedAlignmentILi128EEENS4_14SM90_TMA_STOREES26_S28_S28_EEEvvEEEEvNT_6ParamsE,(.L_x_176 - _ZN7cutlass13device_kernelINS_4gemm6kernel13GemmUniversalIN4cute5tupleIJiiiiEEENS1_10collective13CollectiveMmaINS1_35MainloopSm100TmaUmmaWarpSpecializedILi8ELi2ELi4ENS5_IJNS4_1CILi2EEENSA_ILi1EEESC_EEEEENS5_IJNSA_ILi256EEENSA_ILi128EEESG_EEENS_12float_e5m2_tENS5_IJlSC_lEEESI_SJ_NS4_8TiledMMAINS4_8MMA_AtomIJNS4_10MMA_TraitsINS4_25SM100_MMA_F8F6F4_2x1SM_SSEJSI_SI_fSF_SG_NS4_17integral_constantINS4_4UMMA5MajorELSQ_0EEESR_NSO_INSP_7ScaleInELSS_0EEEST_EEEEEENS4_6LayoutINS5_IJSC_SC_SC_EEENS5_IJNSA_ILi0EEESY_SY_EEEEENS5_IJNS4_10UnderscoreES11_S11_EEEEENS4_18SM100_TMA_2SM_LOADENS4_14ComposedLayoutINS4_7SwizzleILi3ELi4ELi3EEENS4_18smem_ptr_flag_bitsILi8EEENSW_INS5_IJNSA_ILi8EEESG_EEENS5_IJSG_SC_EEEEEEEvNS4_8identityES14_S1E_vS1F_EENS_8epilogue10collective18CollectiveEpilogueINS1H_23Sm100TmaWarpSpecializedILi2ELi2ELi64ELb0ELb0EEEJNS5_IJSG_SG_SG_EEENS5_IJNSW_ISG_SC_EENSW_INSA_ILi64EEESC_EEEEESI_SJ_SI_SJ_NS1H_6fusion15FusionCallbacksIS1L_NS1R_17LinearCombinationISI_fSI_fLNS_15FloatRoundStyleE2EEES1M_S1Q_JEEENS4_5SM1004TMEM4LOAD26SM100_TMEM_LOAD_32dp32b64xENS4_13SM90_TMA_LOADENS15_INS16_ILi2ELi4ELi3EEES19_NSW_INS5_IJS1A_S1O_EEENS5_IJS1O_SC_EEEEEEENS4_39AutoVectorizingCopyWithAssumedAlignmentILi128EEENS4_14SM90_TMA_STOREES26_S28_S28_EEEvvEEEEvNT_6ParamsE)
        .other          _ZN7cutlass13device_kernelINS_4gemm6kernel13GemmUniversalIN4cute5tupleIJiiiiEEENS1_10collective13CollectiveMmaINS1_35MainloopSm100TmaUmmaWarpSpecializedILi8ELi2ELi4ENS5_IJNS4_1CILi2EEENSA_ILi1EEESC_EEEEENS5_IJNSA_ILi256EEENSA_ILi128EEESG_EEENS_12float_e5m2_tENS5_IJlSC_lEEESI_SJ_NS4_8TiledMMAINS4_8MMA_AtomIJNS4_10MMA_TraitsINS4_25SM100_MMA_F8F6F4_2x1SM_SSEJSI_SI_fSF_SG_NS4_17integral_constantINS4_4UMMA5MajorELSQ_0EEESR_NSO_INSP_7ScaleInELSS_0EEEST_EEEEEENS4_6LayoutINS5_IJSC_SC_SC_EEENS5_IJNSA_ILi0EEESY_SY_EEEEENS5_IJNS4_10UnderscoreES11_S11_EEEEENS4_18SM100_TMA_2SM_LOADENS4_14ComposedLayoutINS4_7SwizzleILi3ELi4ELi3EEENS4_18smem_ptr_flag_bitsILi8EEENSW_INS5_IJNSA_ILi8EEESG_EEENS5_IJSG_SC_EEEEEEEvNS4_8identityES14_S1E_vS1F_EENS_8epilogue10collective18CollectiveEpilogueINS1H_23Sm100TmaWarpSpecializedILi2ELi2ELi64ELb0ELb0EEEJNS5_IJSG_SG_SG_EEENS5_IJNSW_ISG_SC_EENSW_INSA_ILi64EEESC_EEEEESI_SJ_SI_SJ_NS1H_6fusion15FusionCallbacksIS1L_NS1R_17LinearCombinationISI_fSI_fLNS_15FloatRoundStyleE2EEES1M_S1Q_JEEENS4_5SM1004TMEM4LOAD26SM100_TMEM_LOAD_32dp32b64xENS4_13SM90_TMA_LOADENS15_INS16_ILi2ELi4ELi3EEES19_NSW_INS5_IJS1A_S1O_EEENS5_IJS1O_SC_EEEEEEENS4_39AutoVectorizingCopyWithAssumedAlignmentILi128EEENS4_14SM90_TMA_STOREES26_S28_S28_EEEvvEEEEvNT_6ParamsE,@"STO_CUDA_ENTRY STV_DEFAULT"
_ZN7cutlass13device_kernelINS_4gemm6kernel13GemmUniversalIN4cute5tupleIJiiiiEEENS1_10collective13CollectiveMmaINS1_35MainloopSm100TmaUmmaWarpSpecializedILi8ELi2ELi4ENS5_IJNS4_1CILi2EEENSA_ILi1EEESC_EEEEENS5_IJNSA_ILi256EEENSA_ILi128EEESG_EEENS_12float_e5m2_tENS5_IJlSC_lEEESI_SJ_NS4_8TiledMMAINS4_8MMA_AtomIJNS4_10MMA_TraitsINS4_25SM100_MMA_F8F6F4_2x1SM_SSEJSI_SI_fSF_SG_NS4_17integral_constantINS4_4UMMA5MajorELSQ_0EEESR_NSO_INSP_7ScaleInELSS_0EEEST_EEEEEENS4_6LayoutINS5_IJSC_SC_SC_EEENS5_IJNSA_ILi0EEESY_SY_EEEEENS5_IJNS4_10UnderscoreES11_S11_EEEEENS4_18SM100_TMA_2SM_LOADENS4_14ComposedLayoutINS4_7SwizzleILi3ELi4ELi3EEENS4_18smem_ptr_flag_bitsILi8EEENSW_INS5_IJNSA_ILi8EEESG_EEENS5_IJSG_SC_EEEEEEEvNS4_8identityES14_S1E_vS1F_EENS_8epilogue10collective18CollectiveEpilogueINS1H_23Sm100TmaWarpSpecializedILi2ELi2ELi64ELb0ELb0EEEJNS5_IJSG_SG_SG_EEENS5_IJNSW_ISG_SC_EENSW_INSA_ILi64EEESC_EEEEESI_SJ_SI_SJ_NS1H_6fusion15FusionCallbacksIS1L_NS1R_17LinearCombinationISI_fSI_fLNS_15FloatRoundStyleE2EEES1M_S1Q_JEEENS4_5SM1004TMEM4LOAD26SM100_TMEM_LOAD_32dp32b64xENS4_13SM90_TMA_LOADENS15_INS16_ILi2ELi4ELi3EEES19_NSW_INS5_IJS1A_S1O_EEENS5_IJS1O_SC_EEEEEEENS4_39AutoVectorizingCopyWithAssumedAlignmentILi128EEENS4_14SM90_TMA_STOREES26_S28_S28_EEEvvEEEEvNT_6ParamsE:
[----:B------:R-:W1:Y:S01]  /*0000*/  LDC R1, c[0x0][0x37c] ;  /* 0x0000df00ff017b82 */ /* 0x000e620000000800 */
[----:B------:R-:W2:Y:S01]  /*0010*/  S2R R189, SR_TID.X ;  /* 0x0000000000bd7919 */ /* 0x000ea20000002100 */
[----:B------:R-:W3:Y:S06]  /*0020*/  LDCU.64 UR6, c[0x0][0x890] ;  /* 0x00011200ff0677ac */ /* 0x000eec0008000a00 */
[----:B------:R-:W4:Y:S01]  /*0030*/  S2UR UR37, SR_CgaCtaId ;  /* 0x00000000002579c3 */ /* 0x000f220000008800 */
[----:B------:R-:W-:Y:S02]  /*0040*/  PRMT R171, RZ, 0x7610, R171 ;  /* 0x00007610ffab7816 */ /* 0x000fe400000000ab */
[----:B------:R-:W-:Y:S01]  /*0050*/  ELECT P1, URZ, PT ;  /* 0x0000000000ff782f */ /* 0x000fe20003820000 */
[----:B------:R-:W1:Y:S01]  /*0060*/  LDCU.64 UR46, c[0x0][0x358] ;  /* 0x00006b00ff2e77ac */ /* 0x000e620008000a00 */
[----:B---3--:R-:W-:-:S04]  /*0070*/  UISETP.NE.U32.AND UP0, UPT, UR6, URZ, UPT ;  /* 0x000000ff0600728c */ /* 0x008fc8000bf05070 */
[----:B------:R-:W-:Y:S02]  /*0080*/  UISETP.NE.AND.EX UP0, UPT, UR7, URZ, UPT, UP0 ;  /* 0x000000ff0700728c */ /* 0x000fe4000bf05300 */
[----:B----4-:R-:W-:Y:S02]  /*0090*/  ULOP3.LUT UR5, UR37, 0x1, URZ, 0xc0, !UPT ;  /* 0x0000000125057892 */ /* 0x010fe4000f8ec0ff */
[----:B------:R-:W-:Y:S01]  /*00a0*/  ULOP3.LUT UR4, UR37, 0x1, URZ, 0x3c, !UPT ;  /* 0x0000000125047892 */ /* 0x000fe2000f8e3cff */
[----:B--2---:R-:W-:-:S05]  /*00b0*/  SHF.R.U32.HI R173, RZ, 0x5, R189 ;  /* 0x00000005ffad7819 */ /* 0x004fca00000116bd */
[----:B------:R-:W2:Y:S02]  /*00c0*/  SHFL.IDX PT, R0, R173, RZ, 0x1f ;  /* 0x00001fffad007589 */ /* 0x000ea400000e0000 */
[----:B--2---:R-:W-:Y:S01]  /*00d0*/  R2UR UR10, R0 ;  /* 0x00000000000a72ca */ /* 0x004fe200000e0000 */
[----:B-1----:R-:W-:-:S14]  /*00e0*/  BRA.U UP0, `(.L_x_0) ;  /* 0x00000001002c7547 */ /* 0x002fdc000b800000 */
[----:B------:R-:W1:Y:S02]  /*00f0*/  LDCU.64 UR8, c[0x0][0x888] ;  /* 0x00011100ff0877ac */ /* 0x000e640008000a00 */
[----:B-1----:R-:W-:-:S04]  /*0100*/  UISETP.NE.U32.AND UP0, UPT, UR8, URZ, UPT ;  /* 0x000000ff0800728c */ /* 0x002fc8000bf05070 */
[----:B------:R-:W-:-:S09]  /*0110*/  UISETP.NE.AND.EX UP0, UPT, UR9, URZ, UPT, UP0 ;  /* 0x000000ff0900728c */ /* 0x000fd2000bf05300 */
[----:B------:R-:W-:Y:S05]  /*0120*/  BRA.U !UP0, `(.L_x_1) ;  /* 0x0000000108107547 */ /* 0x000fea000b800000 */
[----:B------:R-:W1:Y:S02]  /*0130*/  LDC.64 R2, c[0x0][0x888] ;  /* 0x00022200ff027b82 */ /* 0x000e640000000a00 */
[----:B-1----:R1:W5:Y:S01]  /*0140*/  LDG.E R81, desc[UR46][R2.64] ;  /* 0x0000002e02517981 */ /* 0x002362000c1e1900 */
[----:B------:R-:W-:Y:S01]  /*0150*/  HFMA2 R171, -RZ, RZ, 0, 5.9604644775390625e-08 ;  /* 0x00000001ffab7431 */ /* 0x000fe200000001ff */
[----:B------:R-:W-:Y:S05]  /*0160*/  BRA `(.L_x_0) ;  /* 0x00000000000c7947 */ /* 0x000fea0003800000 */
.L_x_1:
[----:B------:R-:W1:Y:S01]  /*0170*/  LDCU UR8, c[0x0][0x880] ;  /* 0x00011000ff0877ac */ /* 0x000e620008000800 */
[----:B------:R-:W-:Y:S01]  /*0180*/  HFMA2 R171, -RZ, RZ, 0, 5.9604644775390625e-08 ;  /* 0x00000001ffab7431 */ /* 0x000fe200000001ff */
[----:B-1----:R-:W-:-:S07]  /*0190*/  MOV R81, UR8 ;  /* 0x0000000800517c02 */ /* 0x002fce0008000f00 */
.L_x_0:
[----:B------:R-:W2:Y:S02]  /*01a0*/  LDCU.64 UR8, c[0x0][0x8b0] ;  /* 0x00011600ff0877ac */ /* 0x000ea40008000a00 */
[----:B--2---:R-:W-:-:S04]  /*01b0*/  UISETP.NE.U32.AND UP0, UPT, UR8, URZ, UPT ;  /* 0x000000ff0800728c */ /* 0x004fc8000bf05070 */
[----:B------:R-:W-:-:S09]  /*01c0*/  UISETP.NE.AND.EX UP0, UPT, UR9, URZ, UPT, UP0 ;  /* 0x000000ff0900728c */ /* 0x000fd2000bf05300 */
[----:B------:R-:W-:Y:S05]  /*01d0*/  BRA.U UP0, `(.L_x_2) ;  /* 0x0000000100247547 */ /* 0x000fea000b800000 */
[----:B------:R-:W2:Y:S02]  /*01e0*/  LDCU.64 UR8, c[0x0][0x8a8] ;  /* 0x00011500ff0877ac */ /* 0x000ea40008000a00 */
[----:B--2---:R-:W-:-:S04]  /*01f0*/  UISETP.NE.U32.AND UP0, UPT, UR8, URZ, UPT ;  /* 0x000000ff0800728c */ /* 0x004fc8000bf05070 */
[----:B------:R-:W-:-:S09]  /*0200*/  UISETP.NE.AND.EX UP0, UPT, UR9, URZ, UPT, UP0 ;  /* 0x000000ff0900728c */ /* 0x000fd2000bf05300 */
[----:B------:R-:W-:Y:S05]  /*0210*/  BRA.U !UP0, `(.L_x_3) ;  /* 0x00000001080c7547 */ /* 0x000fea000b800000 */
[----:B------:R-:W2:Y:S02]  /*0220*/  LDC.64 R78, c[0x0][0x8a8] ;  /* 0x00022a00ff4e7b82 */ /* 0x000ea40000000a00 */
[----:B--2---:R2:W5:Y:S01]  /*0230*/  LDG.E R78, desc[UR46][R78.64] ;  /* 0x0000002e4e4e7981 */ /* 0x004562000c1e1900 */
[----:B------:R-:W-:Y:S05]  /*0240*/  BRA `(.L_x_2) ;  /* 0x0000000000087947 */ /* 0x000fea0003800000 */
.L_x_3:
[----:B------:R-:W2:Y:S02]  /*0250*/  LDCU UR8, c[0x0][0x8a0] ;  /* 0x00011400ff0877ac */ /* 0x000ea40008000800 */
[----:B--2---:R-:W-:Y:S02]  /*0260*/  MOV R78, UR8 ;  /* 0x00000008004e7c02 */ /* 0x004fe40008000f00 */
.L_x_2:
[----:B------:R-:W-:Y:S01]  /*0270*/  IMAD.U32 R0, RZ, RZ, UR10 ;  /* 0x0000000aff007e24 */ /* 0x000fe2000f8e00ff */
[----:B------:R-:W-:Y:S04]  /*0280*/  BSSY.RECONVERGENT B0, `(.L_x_4) ;  /* 0x000000c000007945 */ /* 0x000fe80003800200 */
[C---:B------:R-:W-:Y:S02]  /*0290*/  ISETP.NE.OR P2, PT, R0.reuse, 0x1, !P1 ;  /* 0x000000010000780c */ /* 0x040fe40004f45670 */
[----:B------:R-:W-:-:S11]  /*02a0*/  ISETP.NE.OR P0, PT, R0, 0x3, !P1 ;  /* 0x000000030000780c */ /* 0x000fd60004f05670 */
[----:B------:R-:W-:Y:S05]  /*02b0*/  @P2 BRA `(.L_x_5) ;  /* 0x0000000000202947 */ /* 0x000fea0003800000 */
[----:B------:R-:W3:Y:S02]  /*02c0*/  LDCU.64 UR8, c[0x0][0x348] ;  /* 0x00006900ff0877ac */ /* 0x000ee40008000a00 */
[----:B---3--:R-:W-:Y:S02]  /*02d0*/  UIADD3 UR12, UP1, UPT, UR8, 0x80, URZ ;  /* 0x00000080080c7890 */ /* 0x008fe4000ff3e0ff */
[----:B------:R-:W-:Y:S02]  /*02e0*/  UIADD3 UR8, UP0, UPT, UR8, 0x180, URZ ;  /* 0x0000018008087890 */ /* 0x000fe4000ff1e0ff */
[----:B------:R-:W-:Y:S02]  /*02f0*/  UIADD3.X UR13, UPT, UPT, URZ, UR9, URZ, UP1, !UPT ;  /* 0x00000009ff0d7290 */ /* 0x000fe40008ffe4ff */
[----:B------:R-:W-:-:S07]  /*0300*/  UIADD3.X UR9, UPT, UPT, URZ, UR9, URZ, UP0, !UPT ;  /* 0x00000009ff097290 */ /* 0x000fce00087fe4ff */
[----:B------:R3:W-:Y:S02]  /*0310*/  UTMACCTL.PF [UR12] ;  /* 0x000000000c0079b9 */ /* 0x0007e40008040000 */
[----:B------:R3:W-:Y:S02]  /*0320*/  UTMACCTL.PF [UR8] ;  /* 0x00000000080079b9 */ /* 0x0007e40008040000 */
[----:B---3--:R-:W-:Y:S01]  /*0330*/  NOP ;  /* 0x0000000000007918 */ /* 0x008fe20000000000 */
.L_x_5:
[----:B------:R-:W-:Y:S05]  /*0340*/  BSYNC.RECONVERGENT B0 ;  /* 0x0000000000007941 */ /* 0x000fea0003800200 */
.L_x_4:
[----:B------:R-:W-:Y:S04]  /*0350*/  BSSY.RECONVERGENT B0, `(.L_x_6) ;  /* 0x000000a000007945 */ /* 0x000fe80003800200 */
        /* <DEDUP_REMOVED lines=9> */
.L_x_7:
[----:B------:R-:W-:Y:S05]  /*03f0*/  BSYNC.RECONVERGENT B0 ;  /* 0x0000000000007941 */ /* 0x000fea0003800200 */
.L_x_6:
[----:B------:R-:W3:Y:S01]  /*0400*/  LDCU.64 UR8, c[0x0][0x888] ;  /* 0x00011100ff0877ac */ /* 0x000ee20008000a00 */
[----:B------:R-:W-:Y:S02]  /*0410*/  UISETP.EQ.U32.AND UP1, UPT, UR6, URZ, UPT ;  /* 0x000000ff0600728c */ /* 0x000fe4000bf22070 */
[----:B------:R-:W-:Y:S02]  /*0420*/  UPLOP3.LUT UP5, UPT, UPT, UPT, UPT, 0x80, 0x8 ;  /* 0x000000000008789c */ /* 0x000fe40003faf070 */
[----:B---3--:R-:W-:-:S04]  /*0430*/  UISETP.NE.U32.AND UP0, UPT, UR8, URZ, UPT ;  /* 0x000000ff0800728c */ /* 0x008fc8000bf05070 */
[----:B------:R-:W-:-:S04]  /*0440*/  UISETP.NE.AND.EX UP0, UPT, UR9, URZ, UPT, UP0 ;  /* 0x000000ff0900728c */ /* 0x000fc8000bf05300 */
[----:B------:R-:W-:-:S04]  /*0450*/  UISETP.EQ.OR.EX UP2, UPT, UR7, URZ, !UP0, UP1 ;  /* 0x000000ff0700728c */ /* 0x000fc8000c742710 */
[----:B------:R-:W-:-:S05]  /*0460*/  UP2UR UR50, UPR, URZ, 0x4 ;  /* 0x00000004ff327883 */ /* 0x000fca0008000000 */
[----:B------:R-:W-:Y:S07]  /*0470*/  BRA.U !UP2, `(.L_x_8) ;  /* 0x000000010a207547 */ /* 0x000fee000b800000 */
[----:B------:R-:W-:Y:S01]  /*0480*/  UISETP.NE.U32.AND UP2, UPT, UR6, URZ, UPT ;  /* 0x000000ff0600728c */ /* 0x000fe2000bf45070 */
[----:B-----5:R-:W-:Y:S01]  /*0490*/  FSETP.NEU.AND P0, PT, R81, RZ, PT ;  /* 0x000000ff5100720b */ /* 0x020fe20003f0d000 */
[----:B------:R-:W-:Y:S02]  /*04a0*/  USEL UR6, URZ, 0xffffffff, UP0 ;  /* 0xffffffffff067887 */ /* 0x000fe40008000000 */
[----:B------:R-:W-:-:S10]  /*04b0*/  UISETP.NE.AND.EX UP2, UPT, UR7, URZ, UPT, UP2 ;  /* 0x000000ff0700728c */ /* 0x000fd4000bf45320 */
[----:B------:R-:W-:Y:S01]  /*04c0*/  VOTEU.ANY UP1, P0 ;  /* 0x0000000000ff7886 */ /* 0x000fe20000020100 */
[----:B------:R-:W-:-:S04]  /*04d0*/  @!UP2 USEL UR6, URZ, 0xffffffff, UP1 ;  /* 0xffffffffff06a887 */ /* 0x000fc80008800000 */
[----:B------:R-:W-:-:S04]  /*04e0*/  ULOP3.LUT UR6, UR6, 0x1, URZ, 0xc0, !UPT ;  /* 0x0000000106067892 */ /* 0x000fc8000f8ec0ff */
[----:B------:R-:W-:-:S11]  /*04f0*/  UISETP.NE.U32.AND UP5, UPT, UR6, 0x1, UPT ;  /* 0x000000010600788c */ /* 0x000fd6000bfa5070 */
.L_x_8:
[----:B------:R-:W3:Y:S01]  /*0500*/  SHFL.IDX PT, R0, R173, RZ, 0x1f ;  /* 0x00001fffad007589 */ /* 0x000ee200000e0000 */
[----:B------:R-:W-:-:S04]  /*0510*/  UISETP.NE.AND UP1, UPT, UR10, 0x2, UPT ;  /* 0x000000020a00788c */ /* 0x000fc8000bf25270 */
[----:B------:R-:W-:Y:S02]  /*0520*/  UISETP.EQ.AND UP2, UPT, UR5, URZ, !UP1 ;  /* 0x000000ff0500728c */ /* 0x000fe4000cf42270 */
[----:B------:R-:W-:-:S04]  /*0530*/  USEL UR7, URZ, 0x1, UP1 ;  /* 0x00000001ff077887 */ /* 0x000fc80008800000 */
[----:B------:R-:W-:Y:S02]  /*0540*/  PLOP3.LUT P5, PT, P1, PT, UP2, 0x80, 0x8 ;  /* 0x000000000008781c */ /* 0x000fe40000faf028 */
[----:B---3--:R-:W-:-:S13]  /*0550*/  ISETP.NE.AND P0, PT, R0, RZ, PT ;  /* 0x000000ff0000720c */ /* 0x008fda0003f05270 */
[----:B------:R-:W-:Y:S05]  /*0560*/  @P0 BRA `(.L_x_9) ;  /* 0x0000000000640947 */ /* 0x000fea0003800000 */
[----:B------:R-:W-:Y:S01]  /*0570*/  UMOV UR8, 0x400 ;  /* 0x0000040000087882 */ /* 0x000fe20000000000 */
[----:B------:R-:W-:Y:S01]  /*0580*/  UMOV UR6, 0x1 ;  /* 0x0000000100067882 */ /* 0x000fe20000000000 */
[----:B------:R-:W-:Y:S02]  /*0590*/  ULEA UR8, UR37, UR8, 0x18 ;  /* 0x0000000825087291 */ /* 0x000fe4000f8ec0ff */
[----:B------:R-:W-:-:S04]  /*05a0*/  UIADD3 UR12, UPT, UPT, -UR6, 0x100000, URZ ;  /* 0x00100000060c7890 */ /* 0x000fc8000fffe1ff */
[----:B------:R-:W-:Y:S02]  /*05b0*/  USHF.L.U32 UR13, UR12, 0xb, URZ ;  /* 0x0000000b0c0d7899 */ /* 0x000fe400080006ff */
[----:B------:R-:W-:Y:S01]  /*05c0*/  USHF.L.U32 UR12, UR12, 0x1, URZ ;  /* 0x000000010c0c7899 */ /* 0x000fe200080006ff */
[----:B------:R-:W-:Y:S01]  /*05d0*/  ELECT P0, URZ, PT ;  /* 0x0000000000ff782f */ /* 0x000fe20003800000 */
[----:B------:R-:W3:Y:S10]  /*05e0*/  FENCE.VIEW.ASYNC.S ;  /* 0x00000000000073c6 */ /* 0x000ef40000000000 */
[----:B---3--:R3:W4:Y:S01]  /*05f0*/  SYNCS.EXCH.64 URZ, [UR8], UR12 ;  /* 0x0000000c08ff75b2 */ /* 0x0087220008000100 */
[----:B------:R3:W1:Y:S01]  /*0600*/  SYNCS.EXCH.64 URZ, [UR8+0x40], UR12 ;  /* 0x0000400c08ff75b2 */ /* 0x0006620008000100 */
        /* <DEDUP_REMOVED lines=13> */
[----:B------:R3:W1:Y:S02]  /*06e0*/  SYNCS.EXCH.64 URZ, [UR8+0x78], UR12 ;  /* 0x0000780c08ff75b2 */ /* 0x0006640008000100 */
[----:B---3--:R-:W-:Y:S01]  /*06f0*/  NOP ;  /* 0x0000000000007918 */ /* 0x008fe20000000000 */
.L_x_9:
[----:B------:R-:W3:Y:S01]  /*0700*/  SHFL.IDX PT, R0, R173, RZ, 0x1f ;  /* 0x00001fffad007589 */ /* 0x000ee200000e0000 */
[----:B------:R-:W-:Y:S01]  /*0710*/  NOP ;  /* 0x0000000000007918 */ /* 0x000fe20000000000 */
[----:B---3--:R-:W-:-:S13]  /*0720*/  ISETP.NE.AND P0, PT, R0, 0x1, PT ;  /* 0x000000010000780c */ /* 0x008fda0003f05270 */
[----:B------:R-:W-:Y:S05]  /*0730*/  @P0 BRA `(.L_x_10) ;  /* 0x0000000000440947 */ /* 0x000fea0003800000 */
[----:B------:R-:W-:Y:S01]  /*0740*/  UMOV UR9, 0x400 ;  /* 0x0000040000097882 */ /* 0x000fe20000000000 */
[----:B------:R-:W-:Y:S01]  /*0750*/  UMOV UR8, 0x20 ;  /* 0x0000002000087882 */ /* 0x000fe20000000000 */
[----:B------:R-:W-:Y:S01]  /*0760*/  UMOV UR6, 0x80 ;  /* 0x0000008000067882 */ /* 0x000fe20000000000 */
[----:B------:R-:W-:Y:S02]  /*0770*/  ULEA UR9, UR37, UR9, 0x18 ;  /* 0x0000000925097291 */ /* 0x000fe4000f8ec0ff */
[----:B------:R-:W-:-:S04]  /*0780*/  UIADD3 UR12, UPT, UPT, -UR8, 0x100000, URZ ;  /* 0x00100000080c7890 */ /* 0x000fc8000fffe1ff */
[----:B------:R-:W-:Y:S02]  /*0790*/  USHF.L.U32 UR13, UR12, 0xb, URZ ;  /* 0x0000000b0c0d7899 */ /* 0x000fe400080006ff */
[----:B------:R-:W-:Y:S02]  /*07a0*/  USHF.L.U32 UR12, UR12, 0x1, URZ ;  /* 0x000000010c0c7899 */ /* 0x000fe400080006ff */
[----:B------:R-:W-:-:S04]  /*07b0*/  UIADD3 UR14, UPT, UPT, -UR6, 0x100000, URZ ;  /* 0x00100000060e7890 */ /* 0x000fc8000fffe1ff */
[----:B------:R-:W-:Y:S02]  /*07c0*/  USHF.L.U32 UR15, UR14, 0xb, URZ ;  /* 0x0000000b0e0f7899 */ /* 0x000fe400080006ff */
[----:B------:R-:W-:Y:S01]  /*07d0*/  USHF.L.U32 UR14, UR14, 0x1, URZ ;  /* 0x000000010e0e7899 */ /* 0x000fe200080006ff */
[----:B------:R-:W-:Y:S01]  /*07e0*/  ELECT P0, URZ, PT ;  /* 0x0000000000ff782f */ /* 0x000fe20003800000 */
[----:B------:R-:W3:Y:S02]  /*07f0*/  FENCE.VIEW.ASYNC.S ;  /* 0x00000000000073c6 */ /* 0x000ee40000000000 */
[----:B---3--:R3:W1:Y:S08]  /*0800*/  SYNCS.EXCH.64 URZ, [UR9+0x80], UR12 ;  /* 0x0000800c09ff75b2 */ /* 0x0086700008000100 */
[----:B------:R3:W1:Y:S01]  /*0810*/  SYNCS.EXCH.64 URZ, [UR9+0x90], UR14 ;  /* 0x0000900e09ff75b2 */ /* 0x0006620008000100 */
[----:B------:R3:W1:Y:S01]  /*0820*/  SYNCS.EXCH.64 URZ, [UR9+0x88], UR12 ;  /* 0x0000880c09ff75b2 */ /* 0x0006620008000100 */
[----:B------:R3:W1:Y:S01]  /*0830*/  SYNCS.EXCH.64 URZ, [UR9+0x98], UR14 ;  /* 0x0000980e09ff75b2 */ /* 0x0006620008000100 */
[----:B------:R-:W-:Y:S01]  /*0840*/  NOP ;  /* 0x0000000000007918 */ /* 0x000fe20000000000 */
.L_x_10:
[----:B------:R-:W2:Y:S01]  /*0850*/  SHFL.IDX PT, R0, R173, RZ, 0x1f ;  /* 0x00001fffad007589 */ /* 0x000ea200000e0000 */
[----:B------:R-:W-:Y:S01]  /*0860*/  NOP ;  /* 0x0000000000007918 */ /* 0x000fe20000000000 */
[----:B--2---:R-:W-:-:S13]  /*0870*/  ISETP.NE.AND P0, PT, R0, 0x3, PT ;  /* 0x000000030000780c */ /* 0x004fda0003f05270 */
[----:B------:R-:W-:Y:S05]  /*0880*/  @P0 BRA `(.L_x_11) ;  /* 0x00000000002c0947 */ /* 0x000fea0003800000 */
[----:B------:R-:W-:Y:S01]  /*0890*/  UMOV UR8, 0x400 ;  /* 0x0000040000087882 */ /* 0x000fe20000000000 */
[----:B------:R-:W-:Y:S01]  /*08a0*/  UMOV UR6, 0x20 ;  /* 0x0000002000067882 */ /* 0x000fe20000000000 */
[----:B------:R-:W-:Y:S02]  /*08b0*/  ULEA UR8, UR37, UR8, 0x18 ;  /* 0x0000000825087291 */ /* 0x000fe4000f8ec0ff */
[----:B---3--:R-:W-:-:S04]  /*08c0*/  UIADD3 UR12, UPT, UPT, -UR6, 0x100000, URZ ;  /* 0x00100000060c7890 */ /* 0x008fc8000fffe1ff */
[----:B------:R-:W-:Y:S02]  /*08d0*/  USHF.L.U32 UR13, UR12, 0xb, URZ ;  /* 0x0000000b0c0d7899 */ /* 0x000fe400080006ff */
[----:B------:R-:W-:Y:S01]  /*08e0*/  USHF.L.U32 UR12, UR12, 0x1, URZ ;  /* 0x000000010c0c7899 */ /* 0x000fe200080006ff */
[----:B------:R-:W-:Y:S01]  /*08f0*/  ELECT P0, URZ, PT ;  /* 0x0000000000ff782f */ /* 0x000fe20003800000 */
[----:B------:R-:W2:Y:S10]  /*0900*/  FENCE.VIEW.ASYNC.S ;  /* 0x00000000000073c6 */ /* 0x000eb40000000000 */
[----:B--2---:R2:W3:Y:S01]  /*0910*/  SYNCS.EXCH.64 URZ, [UR8+0xa0], UR12 ;  /* 0x0000a00c08ff75b2 */ /* 0x0044e20008000100 */
[----:B------:R2:W1:Y:S01]  /*0920*/  SYNCS.EXCH.64 URZ, [UR8+0xa8], UR12 ;  /* 0x0000a80c08ff75b2 */ /* 0x0004620008000100 */
[----:B------:R-:W-:Y:S01]  /*0930*/  NOP ;  /* 0x0000000000007918 */ /* 0x000fe20000000000 */
.L_x_11:
[----:B------:R-:W4:Y:S01]  /*0940*/  SHFL.IDX PT, R0, R173, RZ, 0x1f ;  /* 0x00001fffad007589 */ /* 0x000f2200000e0000 */
[----:B------:R-:W-:Y:S01]  /*0950*/  NOP ;  /* 0x0000000000007918 */ /* 0x000fe20000000000 */
[----:B----4-:R-:W-:-:S13]  /*0960*/  ISETP.NE.AND P0, PT, R0, 0x4, PT ;  /* 0x000000040000780c */ /* 0x010fda0003f05270 */
[----:B------:R-:W-:Y:S05]  /*0970*/  @P0 BRA `(.L_x_12) ;  /* 0x0000000000480947 */ /* 0x000fea0003800000 */
[----:B---3--:R-:W-:Y:S01]  /*0980*/  UMOV UR9, 0x1e0 ;  /* 0x000001e000097882 */ /* 0x008fe20000000000 */
[----:B--2---:R-:W-:Y:S01]  /*0990*/  UMOV UR8, 0x400 ;  /* 0x0000040000087882 */ /* 0x004fe20000000000 */
[----:B------:R-:W-:Y:S01]  /*09a0*/  USEL UR9, UR9, 0x1a0, UP5 ;  /* 0x000001a009097887 */ /* 0x000fe2000a800000 */
        /* <DEDUP_REMOVED lines=9> */
[----:B------:R-:W2:Y:S02]  /*0a40*/  FENCE.VIEW.ASYNC.S ;  /* 0x00000000000073c6 */ /* 0x000ea40000000000 */
[----:B--2---:R4:W2:Y:S08]  /*0a50*/  SYNCS.EXCH.64 URZ, [UR8+0xb0], UR12 ;  /* 0x0000b00c08ff75b2 */ /* 0x0048b00008000100 */
[----:B------:R4:W3:Y:S01]  /*0a60*/  SYNCS.EXCH.64 URZ, [UR8+0xc0], UR14 ;  /* 0x0000c00e08ff75b2 */ /* 0x0008e20008000100 */
[----:B------:R4:W1:Y:S01]  /*0a70*/  SYNCS.EXCH.64 URZ, [UR8+0xb8], UR12 ;  /* 0x0000b80c08ff75b2 */ /* 0x0008620008000100 */
[----:B------:R4:W1:Y:S02]  /*0a80*/  SYNCS.EXCH.64 URZ, [UR8+0xc8], UR14 ;  /* 0x0000c80e08ff75b2 */ /* 0x0008640008000100 */
[----:B----4-:R-:W-:Y:S01]  /*0a90*/  NOP ;  /* 0x0000000000007918 */ /* 0x010fe20000000000 */
.L_x_12:
[----:B------:R-:W4:Y:S01]  /*0aa0*/  SHFL.IDX PT, R0, R173, RZ, 0x1f ;  /* 0x00001fffad007589 */ /* 0x000f2200000e0000 */
[----:B------:R-:W-:Y:S01]  /*0ab0*/  NOP ;  /* 0x0000000000007918 */ /* 0x000fe20000000000 */
[----:B----4-:R-:W-:-:S13]  /*0ac0*/  ISETP.NE.AND P0, PT, R0, 0x5, PT ;  /* 0x000000050000780c */ /* 0x010fda0003f05270 */
[----:B------:R-:W-:Y:S05]  /*0ad0*/  @P0 BRA `(.L_x_13) ;  /* 0x0000000000540947 */ /* 0x000fea0003800000 */
[----:B---3--:R-:W-:Y:S01]  /*0ae0*/  UMOV UR9, 0x400 ;  /* 0x0000040000097882 */ /* 0x008fe20000000000 */
[----:B--2---:R-:W-:Y:S01]  /*0af0*/  UMOV UR8, 0x1 ;  /* 0x0000000100087882 */ /* 0x004fe20000000000 */
        /* <DEDUP_REMOVED lines=13> */
[----:B------:R4:W1:Y:S01]  /*0bd0*/  SYNCS.EXCH.64 URZ, [UR9+0xf8], UR14 ;  /* 0x0000f80e09ff75b2 */ /* 0x0008620008000100 */
[----:B------:R4:W1:Y:S01]  /*0be0*/  SYNCS.EXCH.64 URZ, [UR9+0xe0], UR12 ;  /* 0x0000e00c09ff75b2 */ /* 0x0008620008000100 */
[----:B------:R4:W1:Y:S01]  /*0bf0*/  SYNCS.EXCH.64 URZ, [UR9+0x100], UR14 ;  /* 0x0001000e09ff75b2 */ /* 0x0008620008000100 */
[----:B------:R4:W1:Y:S01]  /*0c00*/  SYNCS.EXCH.64 URZ, [UR9+0xe8], UR12 ;  /* 0x0000e80c09ff75b2 */ /* 0x0008620008000100 */
[----:B------:R4:W1:Y:S02]  /*0c10*/  SYNCS.EXCH.64 URZ, [UR9+0x108], UR14 ;  /* 0x0001080e09ff75b2 */ /* 0x0008640008000100 */
[----:B----4-:R-:W-:Y:S01]  /*0c20*/  NOP ;  /* 0x0000000000007918 */ /* 0x010fe20000000000 */
.L_x_13:
[----:B------:R-:W4:Y:S01]  /*0c30*/  SHFL.IDX PT, R0, R173, RZ, 0x1f ;  /* 0x00001fffad007589 */ /* 0x000f2200000e0000 */
[----:B------:R-:W-:Y:S01]  /*0c40*/  ISETP.NE.OR P1, PT, RZ, UR10, !P1 ;  /* 0x0000000aff007c0c */ /* 0x000fe2000cf25670 */
[----:B------:R-:W-:Y:S01]  /*0c50*/  NOP ;  /* 0x0000000000007918 */ /* 0x000fe20000000000 */
[----:B----4-:R-:W-:-:S13]  /*0c60*/  ISETP.NE.AND P0, PT, R0, 0x3, PT ;  /* 0x000000030000780c */ /* 0x010fda0003f05270 */
[----:B------:R-:W-:Y:S05]  /*0c70*/  @P0 BRA `(.L_x_14) ;  /* 0x0000000000340947 */ /* 0x000fea0003800000 */
[----:B--2---:R-:W-:Y:S01]  /*0c80*/  UMOV UR8, 0x400 ;  /* 0x0000040000087882 */ /* 0x004fe20000000000 */
[----:B------:R-:W-:Y:S01]  /*0c90*/  UMOV UR6, 0x20 ;  /* 0x0000002000067882 */ /* 0x000fe20000000000 */
[----:B------:R-:W-:Y:S02]  /*0ca0*/  ULEA UR8, UR37, UR8, 0x18 ;  /* 0x0000000825087291 */ /* 0x000fe4000f8ec0ff */
[----:B---3--:R-:W-:-:S04]  /*0cb0*/  UIADD3 UR12, UPT, UPT, -UR6, 0x100000, URZ ;  /* 0x00100000060c7890 */ /* 0x008fc8000fffe1ff */
[----:B------:R-:W-:Y:S02]  /*0cc0*/  USHF.L.U32 UR13, UR12, 0xb, URZ ;  /* 0x0000000b0c0d7899 */ /* 0x000fe400080006ff */
[----:B------:R-:W-:Y:S01]  /*0cd0*/  USHF.L.U32 UR12, UR12, 0x1, URZ ;  /* 0x000000010c0c7899 */ /* 0x000fe200080006ff */
[----:B------:R-:W-:Y:S01]  /*0ce0*/  ELECT P0, URZ, PT ;  /* 0x0000000000ff782f */ /* 0x000fe20003800000 */
[----:B------:R-:W2:Y:S10]  /*0cf0*/  FENCE.VIEW.ASYNC.S ;  /* 0x00000000000073c6 */ /* 0x000eb40000000000 */
[----:B--2---:R4:W2:Y:S01]  /*0d00*/  SYNCS.EXCH.64 URZ, [UR8+0x110], UR12 ;  /* 0x0001100c08ff75b2 */ /* 0x0048a20008000100 */
[----:B------:R4:W3:Y:S01]  /*0d10*/  SYNCS.EXCH.64 URZ, [UR8+0x120], UR12 ;  /* 0x0001200c08ff75b2 */ /* 0x0008e20008000100 */
[----:B------:R4:W1:Y:S01]  /*0d20*/  SYNCS.EXCH.64 URZ, [UR8+0x118], UR12 ;  /* 0x0001180c08ff75b2 */ /* 0x0008620008000100 */
[----:B------:R4:W1:Y:S02]  /*0d30*/  SYNCS.EXCH.64 URZ, [UR8+0x128], UR12 ;  /* 0x0001280c08ff75b2 */ /* 0x0008640008000100 */
[----:B----4-:R-:W-:Y:S01]  /*0d40*/  NOP ;  /* 0x0000000000007918 */ /* 0x010fe20000000000 */
.L_x_14:
[----:B------:R-:W-:Y:S01]  /*0d50*/  VOTEU.ALL UP1, P1 ;  /* 0x0000000000ff7886 */ /* 0x000fe20000820000 */
[----:B--2---:R-:W2:Y:S01]  /*0d60*/  LDCU UR8, c[0x0][0x36c] ;  /* 0x00006d80ff0877ac */ /* 0x004ea20008000800 */
[----:B------:R-:W-:Y:S01]  /*0d70*/  NOP ;  /* 0x0000000000007918 */ /* 0x000fe20000000000 */
[----:B------:R-:W-:Y:S01]  /*0d80*/  LOP3.LUT R10, R189, 0x1f, RZ, 0xc0, !PT ;  /* 0x0000001fbd0a7812 */ /* 0x000fe200078ec0ff */
[----:B---3--:R-:W-:Y:S01]  /*0d90*/  UMOV UR12, 0x20 ;  /* 0x00000020000c7882 */ /* 0x008fe20000000000 */
[----:B------:R-:W-:Y:S01]  /*0da0*/  @!UP1 UMOV UR6, 0x400 ;  /* 0x0000040000069882 */ /* 0x000fe20000000000 */
[----:B------:R-:W-:-:S04]  /*0db0*/  @!UP1 UIADD3 UR12, UPT, UPT, -UR12, 0x100000, URZ ;  /* 0x001000000c0c9890 */ /* 0x000fc8000fffe1ff */
[----:B------:R-:W-:Y:S02]  /*0dc0*/  @!UP1 USHF.L.U32 UR13, UR12, 0xb, URZ ;  /* 0x0000000b0c0d9899 */ /* 0x000fe400080006ff */
[----:B------:R-:W-:Y:S02]  /*0dd0*/  @!UP1 USHF.L.U32 UR12, UR12, 0x1, URZ ;  /* 0x000000010c0c9899 */ /* 0x000fe400080006ff */
[----:B------:R-:W-:Y:S01]  /*0de0*/  @!UP1 ULEA UR6, UR37, UR6, 0x18 ;  /* 0x0000000625069291 */ /* 0x000fe2000f8ec0ff */
[----:B------:R-:W-:Y:S01]  /*0df0*/  VOTEU.ALL UP1, P1 ;  /* 0x0000000000ff7886 */ /* 0x000fe20000820000 */
[----:B------:R-:W-:Y:S01]  /*0e00*/  UISETP.NE.AND UP4, UPT, UR10, URZ, UPT ;  /* 0x000000ff0a00728c */ /* 0x000fe2000bf85270 */
[----:B------:R-:W3:Y:S09]  /*0e10*/  FENCE.VIEW.ASYNC.S ;  /* 0x00000000000073c6 */ /* 0x000ef20000000000 */
[----:B---3--:R3:W4:Y:S01]  /*0e20*/  @!UP1 SYNCS.EXCH.64 URZ, [UR6+0x130], UR12 ;  /* 0x0001300c06ff95b2 */ /* 0x0087220008000100 */
[----:B--2---:R-:W-:-:S09]  /*0e30*/  UISETP.EQ.U32.AND UP1, UPT, UR8, 0x1, UPT ;  /* 0x000000010800788c */ /* 0x004fd2000bf22070 */
[----:B------:R-:W-:Y:S05]  /*0e40*/  BRA.U !UP1, `(.L_x_15) ;  /* 0x0000000109087547 */ /* 0x000fea000b800000 */
[----:B-1--4-:R-:W-:Y:S01]  /*0e50*/  UCGABAR_ARV ;  /* 0x00000000000079c7 */ /* 0x012fe20008000000 */
[----:B------:R-:W-:Y:S05]  /*0e60*/  BRA `(.L_x_16) ;  /* 0x0000000000047947 */ /* 0x000fea0003800000 */
.L_x_15:
[----:B-1--4-:R-:W-:Y:S01]  /*0e70*/  NOP ;  /* 0x0000000000007918 */ /* 0x012fe20000000000 */
.L_x_16:
[----:B------:R-:W1:Y:S01]  /*0e80*/  S2R R20, SR_CTAID.Y ;  /* 0x0000000000147919 */ /* 0x000e620000002600 */
[----:B------:R-:W-:-:S05]  /*0e90*/  CS2R.32 R170, SR_CgaSize ;  /* 0x0000000000aa7805 */ /* 0x000fca0000008a00 */
[----:B------:R-:W-:-:S05]  /*0ea0*/  IMAD R170, R170, -0xa0, RZ ;  /* 0xffffff60aaaa7824 */ /* 0x000fca00078e02ff */
[----:B---3--:R-:W-:-:S14]  /*0eb0*/  R2UR UR6, R170 ;  /* 0x00000000aa0672ca */ /* 0x008fdc00000e0000 */
[----:B------:R-:W2:Y:S01]  /*0ec0*/  LDCU UR6, c[0x0][UR6+0x2b4] ;  /* 0x00005680060677ac */ /* 0x000ea20008000800 */
[----:B------:R-:W-:-:S05]  /*0ed0*/  CS2R.32 R0, SR_CgaSize ;  /* 0x0000000000007805 */ /* 0x000fca0000008a00 */
[----:B------:R-:W-:-:S06]  /*0ee0*/  IMAD R0, R0, -0xa0, RZ ;  /* 0xffffff6000007824 */ /* 0x000fcc00078e02ff */
[----:B------:R-:W3:Y:S01]  /*0ef0*/  LDC R0, c[0x0][R0+0x2a4] ;  /* 0x0000a90000007b82 */ /* 0x000ee20000000800 */
[----:B------:R-:W-:Y:S01]  /*0f00*/  PRMT R8, RZ, 0x7610, R8 ;  /* 0x00007610ff087816 */ /* 0x000fe20000000008 */
[----:B------:R-:W4:Y:S01]  /*0f10*/  S2R R11, SR_CTAID.X ;  /* 0x00000000000b7919 */ /* 0x000f220000002500 */
[----:B------:R-:W-:-:S05]  /*0f20*/  CS2R.32 R170, SR_CgaSize ;  /* 0x0000000000aa7805 */ /* 0x000fca0000008a00 */
[----:B------:R-:W-:-:S05]  /*0f30*/  IMAD R170, R170, -0xa0, RZ ;  /* 0xffffff60aaaa7824 */ /* 0x000fca00078e02ff */
[----:B------:R-:W-:-:S14]  /*0f40*/  R2UR UR8, R170 ;  /* 0x00000000aa0872ca */ /* 0x000fdc00000e0000 */
[----:B------:R-:W3:Y:S01]  /*0f50*/  LDCU UR8, c[0x0][UR8+0x2b0] ;  /* 0x00005600080877ac */ /* 0x000ee20008000800 */
[----:B------:R-:W-:Y:S01]  /*0f60*/  UISETP.NE.AND UP2, UPT, UR10, 0x2, UPT ;  /* 0x000000020a00788c */ /* 0x000fe2000bf45270 */
[----:B------:R-:W2:Y:S01]  /*0f70*/  LDC R9, c[0x0][0xb24] ;  /* 0x0002c900ff097b82 */ /* 0x000ea20000000800 */
[----:B------:R-:W-:-:S05]  /*0f80*/  CS2R.32 R2, SR_CgaSize ;  /* 0x0000000000027805 */ /* 0x000fca0000008a00 */
[----:B------:R-:W-:-:S06]  /*0f90*/  IMAD R2, R2, -0xa0, RZ ;  /* 0xffffff6002027824 */ /* 0x000fcc00078e02ff */
[----:B------:R-:W3:Y:S08]  /*0fa0*/  LDC R2, c[0x0][R2+0x2a0] ;  /* 0x0000a80002027b82 */ /* 0x000ef00000000800 */
[----:B------:R-:W3:Y:S01]  /*0fb0*/  LDC R72, c[0x0][0xb24] ;  /* 0x0002c900ff487b82 */ /* 0x000ee20000000800 */
[----:B-1----:R-:W-:-:S07]  /*0fc0*/  I2FP.F32.U32 R3, R20 ;  /* 0x0000001400037245 */ /* 0x002fce0000201000 */
[----:B------:R-:W1:Y:S01]  /*0fd0*/  S2UR UR36, SR_CTAID.Z ;  /* 0x00000000002479c3 */ /* 0x000e620000002700 */
[----:B--2---:R-:W-:Y:S01]  /*0fe0*/  ISETP.GE.AND P0, PT, R9, 0x1, PT ;  /* 0x000000010900780c */ /* 0x004fe20003f06270 */
[----:B----4-:R-:W-:Y:S01]  /*0ff0*/  IMAD.MOV.U32 R21, RZ, RZ, R11 ;  /* 0x000000ffff157224 */ /* 0x010fe200078e000b */
[----:B------:R-:W-:Y:S01]  /*1000*/  I2FP.F32.U32 R4, R11 ;  /* 0x0000000b00047245 */ /* 0x000fe20000201000 */
[----:B------:R-:W-:Y:S01]  /*1010*/  FMUL R3, R3, UR6 ;  /* 0x0000000603037c20 */ /* 0x000fe20008400000 */
[----:B------:R-:W2:Y:S03]  /*1020*/  LDCU UR6, c[0x0][0xb30] ;  /* 0x00016600ff0677ac */ /* 0x000ea60008000800 */
[----:B---3--:R-:W-:Y:S01]  /*1030*/  FMUL R4, R4, UR8 ;  /* 0x0000000804047c20 */ /* 0x008fe20008400000 */
[----:B------:R-:W3:Y:S08]  /*1040*/  F2I.U32.TRUNC.NTZ R147, R3 ;  /* 0x0000000300937305 */ /* 0x000ef0000020f000 */
[----:B------:R-:W4:Y:S01]  /*1050*/  F2I.U32.TRUNC.NTZ R170, R4 ;  /* 0x0000000400aa7305 */ /* 0x000f22000020f000 */
[----:B--2---:R-:W-:Y:S01]  /*1060*/  UISETP.NE.AND UP3, UPT, UR6, 0x1, UPT ;  /* 0x000000010600788c */ /* 0x004fe2000bf65270 */
[----:B---3--:R-:W-:-:S05]  /*1070*/  IADD3 R147, PT, PT, -R147, RZ, RZ ;  /* 0x000000ff93937210 */ /* 0x008fca0007ffe1ff */
[----:B------:R-:W-:Y:S01]  /*1080*/  IMAD R147, R0, R147, R20 ;  /* 0x0000009300937224 */ /* 0x000fe200078e0214 */
[----:B------:R-:W-:Y:S01]  /*1090*/  PRMT R0, RZ, 0x7610, R0 ;  /* 0x00007610ff007816 */ /* 0x000fe20000000000 */
[----:B----4-:R-:W-:-:S04]  /*10a0*/  IMAD.MOV R170, RZ, RZ, -R170 ;  /* 0x000000ffffaa7224 */ /* 0x010fc800078e0aaa */
[----:B------:R-:W-:Y:S01]  /*10b0*/  IMAD R170, R2, R170, R11 ;  /* 0x000000aa02aa7224 */ /* 0x000fe200078e020b */
[----:B-1----:R-:W-:Y:S06]  /*10c0*/  BRA.U UP4, `(.L_x_17) ;  /* 0x0000000104247547 */ /* 0x002fec000b800000 */
[----:B------:R-:W-:Y:S01]  /*10d0*/  ISETP.NE.AND P1, PT, R147, RZ, PT ;  /* 0x000000ff9300720c */ /* 0x000fe20003f25270 */
[----:B------:R-:W-:Y:S01]  /*10e0*/  IMAD.MOV.U32 R0, RZ, RZ, 0x3 ;  /* 0x00000003ff007424 */ /* 0x000fe200078e00ff */
[C---:B------:R-:W-:Y:S02]  /*10f0*/  LOP3.LUT R3, R170.reuse, 0xfffffffe, RZ, 0xc0, !PT ;  /* 0xfffffffeaa037812 */ /* 0x040fe400078ec0ff */
[----:B------:R-:W-:Y:S02]  /*1100*/  ISETP.LT.U32.OR P1, PT, R170, 0x2, !P1 ;  /* 0x00000002aa00780c */ /* 0x000fe40004f21470 */
[----:B------:R-:W-:Y:S02]  /*1110*/  SHF.L.U32 R0, R0, R3, RZ ;  /* 0x0000000300007219 */ /* 0x000fe400000006ff */
[----:B------:R-:W-:Y:S02]  /*1120*/  SEL R5, RZ, 0x1, !P1 ;  /* 0x00000001ff057807 */ /* 0x000fe40004800000 */
[----:B------:R-:W-:-:S05]  /*1130*/  SEL R2, RZ, 0x2, !P1 ;  /* 0x00000002ff027807 */ /* 0x000fca0004800000 */
[----:B------:R-:W-:-:S05]  /*1140*/  IMAD.IADD R2, R5, 0x1, R2 ;  /* 0x0000000105027824 */ /* 0x000fca00078e0202 */
[----:B------:R-:W-:Y:S02]  /*1150*/  PRMT R8, R2, 0x7610, R8 ;  /* 0x0000761002087816 */ /* 0x000fe40000000008 */
.L_x_17:
[----:B------:R-:W-:Y:S05]  /*1160*/  @!P0 BRA `(.L_x_18) ;  /* 0x0000000000b88947 */ /* 0x000fea0003800000 */
[----:B------:R-:W1:Y:S01]  /*1170*/  LDC.64 R4, c[0x0][0xb18] ;  /* 0x0002c600ff047b82 */ /* 0x000e620000000a00 */
[----:B------:R-:W-:-:S07]  /*1180*/  ISETP.NE.AND P0, PT, R9, 0x1, PT ;  /* 0x000000010900780c */ /* 0x000fce0003f05270 */
[----:B------:R-:W2:Y:S08]  /*1190*/  LDC R14, c[0x0][0xb0c] ;  /* 0x0002c300ff0e7b82 */ /* 0x000eb00000000800 */
[----:B------:R-:W3:Y:S08]  /*11a0*/  LDC R13, c[0x0][0x370] ;  /* 0x0000dc00ff0d7b82 */ /* 0x000ef00000000800 */
[----:B------:R-:W4:Y:S01]  /*11b0*/  LDC R16, c[0x0][0x374] ;  /* 0x0000dd00ff107b82 */ /* 0x000f220000000800 */
[----:B-1----:R-:W-:-:S07]  /*11c0*/  ISETP.NE.AND P1, PT, R4, 0x1, PT ;  /* 0x000000010400780c */ /* 0x002fce0003f25270 */
[----:B------:R-:W3:Y:S01]  /*11d0*/  LDC.64 R6, c[0x0][0xb10] ;  /* 0x0002c400ff067b82 */ /* 0x000ee20000000a00 */
[----:B--2---:R-:W-:-:S07]  /*11e0*/  ISETP.NE.AND P2, PT, R14, 0x1, PT ;  /* 0x000000010e00780c */ /* 0x004fce0003f45270 */
[----:B------:R-:W1:Y:S08]  /*11f0*/  LDC R12, c[0x0][0xb20] ;  /* 0x0002c800ff0c7b82 */ /* 0x000e700000000800 */
[----:B------:R-:W2:Y:S01]  /*1200*/  LDC.64 R2, c[0x0][0xb28] ;  /* 0x0002ca00ff027b82 */ /* 0x000ea20000000a00 */
[----:B----4-:R-:W-:-:S04]  /*1210*/  IMAD.HI.U32 R15, R16, R5, RZ ;  /* 0x00000005100f7227 */ /* 0x010fc800078e00ff */
[----:B------:R-:W-:-:S04]  /*1220*/  IMAD.HI.U32 R5, R20, R5, RZ ;  /* 0x0000000514057227 */ /* 0x000fc800078e00ff */
[----:B---3--:R-:W-:-:S04]  /*1230*/  IMAD.HI.U32 R18, R13, R6, RZ ;  /* 0x000000060d127227 */ /* 0x008fc800078e00ff */
[C---:B------:R-:W-:Y:S01]  /*1240*/  IMAD.HI.U32 R22, R11.reuse, R6, RZ ;  /* 0x000000060b167227 */ /* 0x040fe200078e00ff */
[-C--:B------:R-:W-:Y:S02]  /*1250*/  @P2 SHF.R.U32.HI R13, RZ, R7.reuse, R18 ;  /* 0x00000007ff0d2219 */ /* 0x080fe40000011612 */
[-C--:B-1----:R-:W-:Y:S02]  /*1260*/  @P1 SHF.R.U32.HI R16, RZ, R12.reuse, R15 ;  /* 0x0000000cff101219 */ /* 0x082fe4000001160f */
[----:B------:R-:W-:Y:S02]  /*1270*/  SHF.R.U32.HI R5, RZ, R12, R5 ;  /* 0x0000000cff057219 */ /* 0x000fe40000011605 */
[----:B------:R-:W-:Y:S02]  /*1280*/  SHF.R.U32.HI R22, RZ, R7, R22 ;  /* 0x00000007ff167219 */ /* 0x000fe40000011616 */
[----:B------:R-:W-:Y:S01]  /*1290*/  SEL R5, R20, R5, !P1 ;  /* 0x0000000514057207 */ /* 0x000fe20004800000 */
[----:B--2---:R-:W-:Y:S01]  /*12a0*/  IMAD.HI.U32 R18, R16, R2, RZ ;  /* 0x0000000210127227 */ /* 0x004fe200078e00ff */
[----:B------:R-:W-:-:S02]  /*12b0*/  SEL R21, R11, R22, !P2 ;  /* 0x000000160b157207 */ /* 0x000fc40005000000 */
[----:B------:R-:W-:Y:S01]  /*12c0*/  IADD3 R7, PT, PT, -R5, RZ, RZ ;  /* 0x000000ff05077210 */ /* 0x000fe20007ffe1ff */
[----:B------:R-:W-:Y:S01]  /*12d0*/  IMAD.HI.U32 R6, R13, R2, RZ ;  /* 0x000000020d067227 */ /* 0x000fe200078e00ff */
[----:B------:R-:W-:-:S03]  /*12e0*/  @P0 SHF.R.U32.HI R16, RZ, R3, R18 ;  /* 0x00000003ff100219 */ /* 0x000fc60000011612 */
[----:B------:R-:W-:Y:S01]  /*12f0*/  IMAD R7, R4, R7, R20 ;  /* 0x0000000704077224 */ /* 0x000fe200078e0214 */
[----:B------:R-:W-:Y:S01]  /*1300*/  @P0 SHF.R.U32.HI R13, RZ, R3, R6 ;  /* 0x00000003ff0d0219 */ /* 0x000fe20000011606 */
[----:B------:R-:W-:-:S04]  /*1310*/  IMAD R16, R16, R9, RZ ;  /* 0x0000000910107224 */ /* 0x000fc800078e02ff */
[----:B------:R-:W-:Y:S01]  /*1320*/  IMAD R6, R13, R9, RZ ;  /* 0x000000090d067224 */ /* 0x000fe200078e02ff */
[----:B------:R-:W-:-:S04]  /*1330*/  ISETP.GE.AND P1, PT, R5, R16, PT ;  /* 0x000000100500720c */ /* 0x000fc80003f26270 */
[----:B------:R-:W-:Y:S01]  /*1340*/  ISETP.GE.OR P1, PT, R21, R6, P1 ;  /* 0x000000061500720c */ /* 0x000fe20000f26670 */
[----:B------:R-:W-:-:S05]  /*1350*/  IMAD.HI.U32 R6, R5, R2, RZ ;  /* 0x0000000205067227 */ /* 0x000fca00078e00ff */
[----:B------:R-:W-:-:S04]  /*1360*/  SHF.R.U32.HI R6, RZ, R3, R6 ;  /* 0x00000003ff067219 */ /* 0x000fc80000011606 */
[----:B------:R-:W-:-:S03]  /*1370*/  SEL R6, R5, R6, !P0 ;  /* 0x0000000605067207 */ /* 0x000fc60004000000 */
[----:B------:R-:W-:Y:S01]  /*1380*/  @!P1 IMAD.HI.U32 R12, R21, R2, RZ ;  /* 0x00000002150c9227 */ /* 0x000fe200078e00ff */
[----:B------:R-:W-:-:S04]  /*1390*/  IADD3 R2, PT, PT, -R6, RZ, RZ ;  /* 0x000000ff06027210 */ /* 0x000fc80007ffe1ff */
[----:B------:R-:W-:Y:S01]  /*13a0*/  @!P1 SHF.R.U32.HI R12, RZ, R3, R12 ;  /* 0x00000003ff0c9219 */ /* 0x000fe2000001160c */
[----:B------:R-:W-:-:S03]  /*13b0*/  IMAD R2, R9, R2, R5 ;  /* 0x0000000209027224 */ /* 0x000fc600078e0205 */
[----:B------:R-:W-:-:S05]  /*13c0*/  @!P1 SEL R3, R21, R12, !P0 ;  /* 0x0000000c15039207 */ /* 0x000fca0004000000 */
[--C-:B------:R-:W-:Y:S02]  /*13d0*/  @!P1 IMAD.IADD R6, R6, 0x1, -R3.reuse ;  /* 0x0000000106069824 */ /* 0x100fe400078e0a03 */
[----:B------:R-:W-:Y:S01]  /*13e0*/  @!P1 IMAD R3, R2, R13, R3 ;  /* 0x0000000d02039224 */ /* 0x000fe200078e0203 */
[----:B------:R-:W-:Y:S01]  /*13f0*/  IADD3 R2, PT, PT, -R21, RZ, RZ ;  /* 0x000000ff15027210 */ /* 0x000fe20007ffe1ff */
[----:B------:R-:W-:Y:S02]  /*1400*/  @!P1 IMAD R5, R6, R9, R21 ;  /* 0x0000000906059224 */ /* 0x000fe400078e0215 */
[----:B------:R-:W-:Y:S02]  /*1410*/  @!P1 IMAD.MOV.U32 R21, RZ, RZ, R3 ;  /* 0x000000ffff159224 */ /* 0x000fe400078e0003 */
[----:B------:R-:W-:Y:S02]  /*1420*/  IMAD R2, R14, R2, R11 ;  /* 0x000000020e027224 */ /* 0x000fe400078e020b */
[----:B------:R-:W-:-:S02]  /*1430*/  IMAD R20, R5, R4, R7 ;  /* 0x0000000405147224 */ /* 0x000fc400078e0207 */
[----:B------:R-:W-:Y:S02]  /*1440*/  IMAD R21, R21, R14, R2 ;  /* 0x0000000e15157224 */ /* 0x000fe400078e0202 */
.L_x_18:
[----:B------:R-:W-:Y:S05]  /*1450*/  BRA.U UP3, `(.L_x_19) ;  /* 0x0000000103407547 */ /* 0x000fea000b800000 */
[----:B------:R-:W1:Y:S08]  /*1460*/  LDC.64 R4, c[0x0][0xb10] ;  /* 0x0002c400ff047b82 */ /* 0x000e700000000a00 */
[----:B------:R-:W2:Y:S08]  /*1470*/  LDC.64 R2, c[0x0][0xb18] ;  /* 0x0002c600ff027b82 */ /* 0x000eb00000000a00 */
[----:B------:R-:W3:Y:S08]  /*1480*/  LDC R6, c[0x0][0xb20] ;  /* 0x0002c800ff067b82 */ /* 0x000ef00000000800 */
[----:B------:R-:W4:Y:S01]  /*1490*/  LDC R12, c[0x0][0xb0c] ;  /* 0x0002c300ff0c7b82 */ /* 0x000f220000000800 */
[----:B-1----:R-:W-:-:S05]  /*14a0*/  IMAD.HI.U32 R4, R21, R4, RZ ;  /* 0x0000000415047227 */ /* 0x002fca00078e00ff */
[----:B------:R-:W-:Y:S01]  /*14b0*/  SHF.R.U32.HI R4, RZ, R5, R4 ;  /* 0x00000005ff047219 */ /* 0x000fe20000011604 */
[----:B--2---:R-:W-:Y:S01]  /*14c0*/  IMAD.HI.U32 R3, R20, R3, RZ ;  /* 0x0000000314037227 */ /* 0x004fe200078e00ff */
[----:B------:R-:W-:-:S04]  /*14d0*/  ISETP.NE.AND P0, PT, R2, 0x1, PT ;  /* 0x000000010200780c */ /* 0x000fc80003f05270 */
[----:B---3--:R-:W-:-:S04]  /*14e0*/  SHF.R.U32.HI R3, RZ, R6, R3 ;  /* 0x00000006ff037219 */ /* 0x008fc80000011603 */
[----:B------:R-:W-:Y:S02]  /*14f0*/  SEL R3, R20, R3, !P0 ;  /* 0x0000000314037207 */ /* 0x000fe40004000000 */
[----:B----4-:R-:W-:-:S04]  /*1500*/  ISETP.NE.AND P1, PT, R12, 0x1, PT ;  /* 0x000000010c00780c */ /* 0x010fc80003f25270 */
[----:B------:R-:W-:-:S05]  /*1510*/  SEL R6, R21, R4, !P1 ;  /* 0x0000000415067207 */ /* 0x000fca0004800000 */
[----:B------:R-:W-:Y:S02]  /*1520*/  IMAD.IADD R4, R3, 0x1, -R6 ;  /* 0x0000000103047824 */ /* 0x000fe400078e0a06 */
[----:B------:R-:W-:Y:S02]  /*1530*/  IMAD.IADD R3, R6, 0x1, -R3 ;  /* 0x0000000106037824 */ /* 0x000fe400078e0a03 */
[----:B------:R-:W-:Y:S02]  /*1540*/  IMAD R21, R4, R12, R21 ;  /* 0x0000000c04157224 */ /* 0x000fe400078e0215 */
[----:B------:R-:W-:Y:S02]  /*1550*/  IMAD R20, R3, R2, R20 ;  /* 0x0000000203147224 */ /* 0x000fe400078e0214 */
.L_x_19:
[----:B------:R-:W-:Y:S05]  /*1560*/  BRA.U !UP1, `(.L_x_20) ;  /* 0x00000001090c7547 */ /* 0x000fea000b800000 */
[----:B------:R-:W-:Y:S01]  /*1570*/  UCGABAR_WAIT ;  /* 0x0000000000007dc7 */ /* 0x000fe20008000000 */
[----:B------:R-:W-:Y:S01]  /*1580*/  CCTL.IVALL ;  /* 0x00000000ff00798f */ /* 0x000fe20002000000 */
[----:B------:R-:W-:Y:S05]  /*1590*/  BRA `(.L_x_21) ;  /* 0x0000000000047947 */ /* 0x000fea0003800000 */
.L_x_20:
[----:B------:R-:W-:Y:S06]  /*15a0*/  BAR.SYNC.DEFER_BLOCKING 0x0 ;  /* 0x0000000000007b1d */ /* 0x000fec0000010000 */
.L_x_21:
[----:B------:R-:W-:Y:S05]  /*15b0*/  BRA.U UP2, `(.L_x_22) ;  /* 0x0000001502447547 */ /* 0x000fea000b800000 */
[----:B------:R-:W1:Y:S01]  /*15c0*/  LDCU UR15, c[0x0][0x38c] ;  /* 0x00007180ff0f77ac */ /* 0x000e620008000800 */
[----:B------:R-:W2:Y:S01]  /*15d0*/  LDC R9, c[0x0][0x370] ;  /* 0x0000dc00ff097b82 */ /* 0x000ea20000000800 */
[C---:B------:R-:W-:Y:S01]  /*15e0*/  IMAD.SHL.U32 R17, R11.reuse, 0x40, RZ ;  /* 0x000000400b117824 */ /* 0x040fe200078e00ff */
[----:B------:R-:W-:Y:S01]  /*15f0*/  PLOP3.LUT P1, PT, PT, PT, UP5, 0x80, 0x8 ;  /* 0x000000000008781c */ /* 0x000fe20003f2f058 */
[----:B------:R-:W-:Y:S01]  /*1600*/  UISETP.NE.AND UP1, UPT, UR10, URZ, UPT ;  /* 0x000000ff0a00728c */ /* 0x000fe2000bf25270 */
[----:B------:R-:W-:Y:S01]  /*1610*/  ISETP.NE.AND P4, PT, R10, RZ, P5 ;  /* 0x000000ff0a00720c */ /* 0x000fe20002f85270 */
[----:B------:R-:W-:Y:S01]  /*1620*/  IMAD.SHL.U32 R16, R11, 0x80, RZ ;  /* 0x000000800b107824 */ /* 0x000fe200078e00ff */
[----:B------:R-:W-:Y:S01]  /*1630*/  PLOP3.LUT P1, PT, P1, PT, PT, 0x8, 0x80 ;  /* 0x000000000080781c */ /* 0x000fe20000f2e170 */
[----:B------:R-:W-:Y:S01]  /*1640*/  IMAD.MOV.U32 R15, RZ, RZ, 0x1 ;  /* 0x00000001ff0f7424 */ /* 0x000fe200078e00ff */
[----:B------:R-:W3:Y:S01]  /*1650*/  LDC R0, c[0x0][0x374] ;  /* 0x0000dd00ff007b82 */ /* 0x000ee20000000800 */
[----:B------:R-:W-:Y:S01]  /*1660*/  IMAD.MOV.U32 R14, RZ, RZ, RZ ;  /* 0x000000ffff0e7224 */ /* 0x000fe200078e00ff */
[----:B------:R-:W-:Y:S01]  /*1670*/  CS2R R12, SRZ ;  /* 0x00000000000c7805 */ /* 0x000fe2000001ff00 */
[----:B------:R-:W-:Y:S01]  /*1680*/  IMAD.MOV.U32 R10, RZ, RZ, 0x1 ;  /* 0x00000001ff0a7424 */ /* 0x000fe200078e00ff */
[----:B------:R-:W-:Y:S01]  /*1690*/  LOP3.LUT R17, R17, 0x40, RZ, 0xc0, !PT ;  /* 0x0000004011117812 */ /* 0x000fe200078ec0ff */
[----:B------:R-:W4:Y:S01]  /*16a0*/  LDCU.64 UR24, c[0x0][0x348] ;  /* 0x00006900ff1877ac */ /* 0x000f220008000a00 */
[----:B-1----:R-:W-:-:S02]  /*16b0*/  UIADD3 UR4, UPT, UPT, UR15, 0x7f, URZ ;  /* 0x0000007f0f047890 */ /* 0x002fc4000fffe0ff */
[----:B------:R-:W-:Y:S02]  /*16c0*/  USEL UR7, UR7, 0x2, UP1 ;  /* 0x0000000207077887 */ /* 0x000fe40008800000 */
[----:B------:R-:W-:Y:S01]  /*16d0*/  USHF.R.S32.HI UR22, URZ, 0x1f, UR4 ;  /* 0x0000001fff167899 */ /* 0x000fe20008011404 */
[----:B------:R-:W-:-:S03]  /*16e0*/  UMOV UR13, URZ ;  /* 0x000000ff000d7c82 */ /* 0x000fc60008000000 */
[----:B------:R-:W-:Y:S02]  /*16f0*/  ULEA.HI UR22, UR22, UR4, URZ, 0x7 ;  /* 0x0000000416167291 */ /* 0x000fe4000f8f38ff */
[----:B------:R-:W-:Y:S02]  /*1700*/  UIADD3 UR4, UPT, UPT, UR15, -0x1, URZ ;  /* 0xffffffff0f047890 */ /* 0x000fe4000fffe0ff */
[----:B------:R-:W-:Y:S02]  /*1710*/  USHF.R.S32.HI UR22, URZ, 0x7, UR22 ;  /* 0x00000007ff167899 */ /* 0x000fe40008011416 */
[----:B------:R-:W-:Y:S02]  /*1720*/  UISETP.GE.U32.AND UP2, UPT, UR4, -0xff, UPT ;  /* 0xffffff010400788c */ /* 0x000fe4000bf46070 */
[----:B------:R-:W-:Y:S02]  /*1730*/  UISETP.LT.U32.AND UP0, UPT, UR22, 0x8, UPT ;  /* 0x000000081600788c */ /* 0x000fe4000bf01070 */
[----:B------:R-:W-:-:S02]  /*1740*/  UIADD3 UR15, UPT, UPT, UR15, 0xfe, URZ ;  /* 0x000000fe0f0f7890 */ /* 0x000fc4000fffe0ff */
[----:B------:R-:W-:-:S04]  /*1750*/  USEL UR21, UR22, 0x8, UP0 ;  /* 0x0000000816157887 */ /* 0x000fc80008000000 */
[----:B------:R-:W-:Y:S02]  /*1760*/  UIADD3 UR6, UPT, UPT, UR21, -0x1, URZ ;  /* 0xffffffff15067890 */ /* 0x000fe4000fffe0ff */
[----:B------:R-:W-:Y:S02]  /*1770*/  @UP2 UIADD3 UR6, UPT, UPT, UR21, URZ, URZ ;  /* 0x000000ff15062290 */ /* 0x000fe4000fffe0ff */
[----:B------:R-:W-:Y:S02]  /*1780*/  UIADD3 UR14, UPT, UPT, UR22, -UR21, URZ ;  /* 0x80000015160e7290 */ /* 0x000fe4000fffe0ff */
[----:B------:R-:W-:Y:S02]  /*1790*/  UIADD3 UR5, UPT, UPT, UR6, 0x1, URZ ;  /* 0x0000000106057890 */ /* 0x000fe4000fffe0ff */
[----:B--2-4-:R-:W-:-:S12]  /*17a0*/  UIADD3 UR6, UPT, UPT, -UR6, URZ, URZ ;  /* 0x000000ff06067290 */ /* 0x014fd8000fffe1ff */
.L_x_42:
[----:B------:R-:W-:Y:S01]  /*17b0*/  UISETP.NE.AND UP0, UPT, UR37, URZ, UPT ;  /* 0x000000ff2500728c */ /* 0x000fe2000bf05270 */
[----:B------:R-:W1:Y:S08]  /*17c0*/  S2UR UR37, SR_CgaCtaId ;  /* 0x00000000002579c3 */ /* 0x000e700000008800 */
[----:B------:R-:W-:Y:S05]  /*17d0*/  BRA.U UP0, `(.L_x_23) ;  /* 0x0000000100347547 */ /* 0x000fea000b800000 */
[----:B------:R-:W2:Y:S01]  /*17e0*/  S2R R2, SR_CgaCtaId ;  /* 0x0000000000027919 */ /* 0x000ea20000008800 */
[----:B------:R-:W-:-:S04]  /*17f0*/  MOV R3, 0x400 ;  /* 0x0000040000037802 */ /* 0x000fc80000000f00 */
[----:B--2---:R-:W-:Y:S02]  /*1800*/  LEA R3, R2, R3, 0x18 ;  /* 0x0000000302037211 */ /* 0x004fe400078ec0ff */
[----:B------:R-:W-:-:S03]  /*1810*/  SHF.L.U32 R2, R10, 0x1f, RZ ;  /* 0x0000001f0a027819 */ /* 0x000fc600000006ff */
[----:B------:R-:W-:-:S04]  /*1820*/  IMAD R3, R12, 0x8, R3 ;  /* 0x000000080c037824 */ /* 0x000fc800078e0203 */
[----:B------:R-:W2:Y:S02]  /*1830*/  SYNCS.PHASECHK.TRANS64.TRYWAIT P0, [R3+URZ+0x120], R2 ;  /* 0x00012002030075a7 */ /* 0x000ea400080011ff */
[----:B--2---:R-:W-:Y:S05]  /*1840*/  @!P0 BRA `(.L_x_24) ;  /* 0x00000074000c8947 */ /* 0x004fea0003800000 */
.L_x_128:
[----:B------:R-:W-:Y:S01]  /*1850*/  VIADD R12, R12, 0x1 ;  /* 0x000000010c0c7836 */ /* 0x000fe20000000000 */
[----:B------:R2:W-:Y:S04]  /*1860*/  SYNCS.ARRIVE.TRANS64.A1T0 RZ, [R3+URZ+0x110], RZ ;  /* 0x000110ff03ff79a7 */ /* 0x0005e800081000ff */
[----:B------:R-:W-:-:S04]  /*1870*/  ISETP.NE.AND P0, PT, R12, 0x2, PT ;  /* 0x000000020c00780c */ /* 0x000fc80003f05270 */
[----:B------:R-:W-:Y:S02]  /*1880*/  SEL R12, R12, RZ, P0 ;  /* 0x000000ff0c0c7207 */ /* 0x000fe40000000000 */
[----:B--2---:R-:W-:-:S04]  /*1890*/  SEL R3, RZ, 0x1, P0 ;  /* 0x00000001ff037807 */ /* 0x004fc80000000000 */
[----:B------:R-:W-:-:S07]  /*18a0*/  LOP3.LUT R10, R10, R3, RZ, 0x3c, !PT ;  /* 0x000000030a0a7212 */ /* 0x000fce00078e3cff */
.L_x_23:
[----:B------:R-:W-:Y:S01]  /*18b0*/  UMOV UR4, 0x400 ;  /* 0x0000040000047882 */ /* 0x000fe20000000000 */
[----:B------:R-:W-:Y:S01]  /*18c0*/  LEA.HI R3, R21, R21, RZ, 0x1 ;  /* 0x0000001515037211 */ /* 0x000fe200078f08ff */
[----:B-1----:R-:W-:Y:S01]  /*18d0*/  ULEA UR4, UR37, UR4, 0x18 ;  /* 0x0000000425047291 */ /* 0x002fe2000f8ec0ff */
[----:B------:R-:W-:Y:S01]  /*18e0*/  SHF.L.U32 R2, R15, 0x1f, RZ ;  /* 0x0000001f0f027819 */ /* 0x000fe200000006ff */
[----:B------:R-:W-:Y:S01]  /*18f0*/  UISETP.GE.U32.AND UP0, UPT, UR15, 0xff, UPT ;  /* 0x000000ff0f00788c */ /* 0x000fe2000bf06070 */
[----:B------:R-:W-:Y:S01]  /*1900*/  R2UR UR35, R16 ;  /* 0x00000000102372ca */ /* 0x000fe200000e0000 */
[----:B------:R-:W-:Y:S01]  /*1910*/  ULEA UR8, UR13, UR4, 0x3 ;  /* 0x000000040d087291 */ /* 0x000fe2000f8e18ff */
[----:B------:R-:W-:Y:S01]  /*1920*/  IMAD.SHL.U32 R3, R3, 0x80, RZ ;  /* 0x0000008003037824 */ /* 0x000fe200078e00ff */
[----:B------:R-:W-:Y:S01]  /*1930*/  R2UR UR11, R17 ;  /* 0x00000000110b72ca */ /* 0x000fe200000e0000 */
[----:B------:R-:W-:-:S03]  /*1940*/  UMOV UR23, URZ ;  /* 0x000000ff00177c82 */ /* 0x000fc60008000000 */
[----:B------:R-:W-:-:S03]  /*1950*/  LOP3.LUT R3, R3, 0xffffff00, RZ, 0xc0, !PT ;  /* 0xffffff0003037812 */ /* 0x000fc600078ec0ff */
[----:B------:R1:W2:Y:S01]  /*1960*/  SYNCS.PHASECHK.TRANS64.TRYWAIT P0, [UR8+0x40], R2 ;  /* 0x00004002ff0075a7 */ /* 0x0002a20008001108 */
[----:B------:R-:W-:Y:S02]  /*1970*/  R2UR UR9, R3 ;  /* 0x00000000030972ca */ /* 0x000fe400000e0000 */
[----:B------:R-:W-:-:S11]  /*1980*/  R2UR UR8, R20 ;  /* 0x00000000140872ca */ /* 0x000fd600000e0000 */
[----:B------:R-:W-:Y:S02]  /*1990*/  ULOP3.LUT UR35, UR9, 0x80, UR35, 0xf8, !UPT ;  /* 0x0000008009237892 */ /* 0x000fe4000f8ef823 */
[----:B------:R-:W-:Y:S01]  /*19a0*/  ULEA UR11, UR8, UR11, 0x7 ;  /* 0x0000000b080b7291 */ /* 0x000fe2000f8e38ff */
[----:B------:R-:W-:Y:S11]  /*19b0*/  BRA.U !UP0, `(.L_x_25) ;  /* 0x0000000108c07547 */ /* 0x000ff6000b800000 */
[----:B------:R-:W-:Y:S01]  /*19c0*/  UMOV UR16, UR6 ;  /* 0x0000000600107c82 */ /* 0x000fe20008000000 */
[----:B------:R-:W-:Y:S01]  /*19d0*/  UMOV UR17, UR13 ;  /* 0x0000000d00117c82 */ /* 0x000fe20008000000 */
[----:B------:R-:W-:-:S05]  /*19e0*/  UMOV UR34, URZ ;  /* 0x000000ff00227c82 */ /* 0x000fca0008000000 */
.L_x_31:
[----:B------:R-:W-:Y:S01]  /*19f0*/  ULEA UR33, UR17, UR4, 0x3 ;  /* 0x0000000411217291 */ /* 0x000fe2000f8e18ff */
[----:B------:R-:W-:Y:S01]  /*1a00*/  @P5 MOV R3, 0xc000 ;  /* 0x0000c00000035802 */ /* 0x000fe20000000f00 */
[----:B-12-4-:R-:W-:Y:S10]  /*1a10*/  @P0 BRA `(.L_x_26) ;  /* 0x00000000000c0947 */ /* 0x016ff40003800000 */
[----:B------:R-:W-:-:S04]  /*1a20*/  SHF.L.U32 R5, R15, 0x1f, RZ ;  /* 0x0000001f0f057819 */ /* 0x000fc800000006ff */
[----:B------:R-:W2:Y:S02]  /*1a30*/  SYNCS.PHASECHK.TRANS64.TRYWAIT P0, [UR33+0x40], R5 ;  /* 0x00004005ff0075a7 */ /* 0x000ea40008001121 */
[----:B--2---:R-:W-:Y:S05]  /*1a40*/  @!P0 BRA `(.L_x_27) ;  /* 0x0000007000a08947 */ /* 0x004fea0003800000 */
.L_x_26:
[----:B------:R2:W-:Y:S01]  /*1a50*/  @P5 SYNCS.ARRIVE.TRANS64 RZ, [UR33], R3 ;  /* 0x00000003ffff59a7 */ /* 0x0005e20008000021 */
[----:B------:R-:W-:Y:S02]  /*1a60*/  ULOP3.LUT UR8, UR7, 0x2, URZ, 0xfc, !UPT ;  /* 0x0000000207087892 */ /* 0x000fe4000f8efcff */
[----:B------:R-:W-:Y:S02]  /*1a70*/  UIADD3 UR16, UPT, UPT, UR16, 0x1, URZ ;  /* 0x0000000110107890 */ /* 0x000fe4000fffe0ff */
[----:B------:R-:W-:Y:S02]  /*1a80*/  UISETP.NE.AND UP0, UPT, UR8, 0x2, UPT ;  /* 0x000000020800788c */ /* 0x000fe4000bf05270 */
[----:B------:R-:W-:-:S07]  /*1a90*/  UISETP.NE.AND UP2, UPT, UR16, 0x1, UPT ;  /* 0x000000011000788c */ /* 0x000fce000bf45270 */
[----:B------:R-:W-:Y:S05]  /*1aa0*/  BRA.U UP0, `(.L_x_28) ;  /* 0x0000000100047547 */ /* 0x000fea000b800000 */
[----:B------:R-:W-:Y:S05]  /*1ab0*/  BPT.TRAP 0x1 ;  /* 0x000000040000795c */ /* 0x000fea0000300000 */
.L_x_28:
[----:B------:R-:W-:Y:S04]  /*1ac0*/  BSSY.RECONVERGENT B0, `(.L_x_29) ;  /* 0x0000003000007945 */ /* 0x000fe80003800200 */
[----:B------:R-:W-:Y:S05]  /*1ad0*/  @!P4 BRA `(.L_x_30) ;  /* 0x000000000004c947 */ /* 0x000fea0003800000 */
[----:B------:R-:W-:Y:S05]  /*1ae0*/  BPT.TRAP 0x1 ;  /* 0x000000040000795c */ /* 0x000fea0000300000 */
.L_x_30:
[----:B------:R-:W-:Y:S05]  /*1af0*/  BSYNC.RECONVERGENT B0 ;  /* 0x0000000000007941 */ /* 0x000fea0003800200 */
.L_x_29:
[----:B------:R-:W-:Y:S02]  /*1b00*/  UIADD3 UR13, UPT, UPT, UR17, 0x1, URZ ;  /* 0x00000001110d7890 */ /* 0x000fe4000fffe0ff */
[----:B------:R-:W-:Y:S02]  /*1b10*/  ULEA UR32, UR17, UR4, 0xe ;  /* 0x0000000411207291 */ /* 0x000fe4000f8e70ff */
[----:B------:R-:W-:Y:S02]  /*1b20*/  UISETP.NE.AND UP0, UPT, UR13, 0x8, UPT ;  /* 0x000000080d00788c */ /* 0x000fe4000bf05270 */
[----:B------:R-:W-:Y:S02]  /*1b30*/  UIADD3 UR28, UP1, UPT, UR24, 0x80, URZ ;  /* 0x00000080181c7890 */ /* 0x000fe4000ff3e0ff */
[----:B------:R-:W-:Y:S02]  /*1b40*/  USEL UR9, URZ, 0x1, UP0 ;  /* 0x00000001ff097887 */ /* 0x000fe40008000000 */
[----:B------:R-:W-:-:S02]  /*1b50*/  USEL UR13, UR13, URZ, UP0 ;  /* 0x000000ff0d0d7287 */ /* 0x000fc40008000000 */
[----:B------:R-:W-:Y:S02]  /*1b60*/  UIADD3 UR26, UP0, UPT, UR24, 0x180, URZ ;  /* 0x00000180181a7890 */ /* 0x000fe4000ff1e0ff */
[----:B------:R-:W-:Y:S01]  /*1b70*/  ULEA UR8, UR13, UR4, 0x3 ;  /* 0x000000040d087291 */ /* 0x000fe2000f8e18ff */
[----:B------:R-:W-:Y:S01]  /*1b80*/  LOP3.LUT R15, R15, UR9, RZ, 0x3c, !PT ;  /* 0x000000090f0f7c12 */ /* 0x000fe2000f8e3cff */
[----:B------:R-:W-:Y:S02]  /*1b90*/  ULOP3.LUT UR33, UR33, 0xfefffff8, URZ, 0xc0, !UPT ;  /* 0xfefffff821217892 */ /* 0x000fe4000f8ec0ff */
[----:B------:R-:W-:Y:S01]  /*1ba0*/  UIADD3.X UR29, UPT, UPT, URZ, UR25, URZ, UP1, !UPT ;  /* 0x00000019ff1d7290 */ /* 0x000fe20008ffe4ff */
[----:B-1----:R-:W-:Y:S01]  /*1bb0*/  SHF.L.U32 R2, R15, 0x1f, RZ ;  /* 0x0000001f0f027819 */ /* 0x002fe200000006ff */
[----:B------:R-:W-:Y:S02]  /*1bc0*/  UIADD3 UR32, UPT, UPT, UR32, 0x8400, URZ ;  /* 0x0000840020207890 */ /* 0x000fe4000fffe0ff */
[----:B------:R-:W-:Y:S01]  /*1bd0*/  UIADD3.X UR27, UPT, UPT, URZ, UR25, URZ, UP0, !UPT ;  /* 0x00000019ff1b7290 */ /* 0x000fe200087fe4ff */
[----:B------:R4:W1:Y:S01]  /*1be0*/  SYNCS.PHASECHK.TRANS64.TRYWAIT P0, [UR8+0x40], R2 ;  /* 0x00004002ff0075a7 */ /* 0x0008620008001108 */
[----:B------:R-:W-:Y:S01]  /*1bf0*/  ULEA UR8, UR17, UR4, 0xd ;  /* 0x0000000411087291 */ /* 0x000fe2000f8e68ff */
[----:B------:R-:W-:Y:S01]  /*1c00*/  UMOV UR18, 0x0 ;  /* 0x0000000000127882 */ /* 0x000fe20000000000 */
[----:B------:R-:W-:-:S02]  /*1c10*/  UMOV UR19, 0x10000000 ;  /* 0x1000000000137882 */ /* 0x000fc40000000000 */
[----:B------:R-:W-:Y:S01]  /*1c20*/  UIADD3 UR8, UPT, UPT, UR8, 0x28400, URZ ;  /* 0x0002840008087890 */ /* 0x000fe2000fffe0ff */
[----:B------:R2:W-:Y:S01]  /*1c30*/  UTMALDG.3D.2CTA [UR32], [UR28], desc[UR18] ;  /* 0x000012201c0075b4 */ /* 0x0005e20008211000 */
[----:B------:R-:W-:Y:S01]  /*1c40*/  UMOV UR10, UR34 ;  /* 0x00000022000a7c82 */ /* 0x000fe20008000000 */
[----:B------:R-:W-:Y:S01]  /*1c50*/  UMOV UR12, UR36 ;  /* 0x00000024000c7c82 */ /* 0x000fe20008000000 */
[----:B------:R-:W-:Y:S01]  /*1c60*/  UMOV UR9, UR33 ;  /* 0x0000002100097c82 */ /* 0x000fe20008000000 */
[----:B------:R-:W-:Y:S01]  /*1c70*/  UMOV UR23, UR5 ;  /* 0x0000000500177c82 */ /* 0x000fe20008000000 */
[----:B------:R-:W-:-:S03]  /*1c80*/  UMOV UR17, UR13 ;  /* 0x0000000d00117c82 */ /* 0x000fc60008000000 */
[----:B------:R4:W-:Y:S01]  /*1c90*/  UTMALDG.3D.2CTA [UR8], [UR26], desc[UR18] ;  /* 0x000012081a0075b4 */ /* 0x0009e20008211000 */
[----:B--2---:R-:W-:Y:S01]  /*1ca0*/  UIADD3 UR34, UPT, UPT, UR34, 0x80, URZ ;  /* 0x0000008022227890 */ /* 0x004fe2000fffe0ff */
[----:B------:R-:W-:Y:S11]  /*1cb0*/  BRA.U UP2, `(.L_x_31) ;  /* 0xfffffffd024c7547 */ /* 0x000ff6000b83ffff */
.L_x_25:
[----:B----4-:R-:W-:Y:S01]  /*1cc0*/  ULEA UR8, UR13, UR4, 0x3 ;  /* 0x000000040d087291 */ /* 0x010fe2000f8e18ff */
[----:B-1----:R-:W-:Y:S01]  /*1cd0*/  SHF.L.U32 R2, R15, 0x1f, RZ ;  /* 0x0000001f0f027819 */ /* 0x002fe200000006ff */
[----:B------:R-:W-:Y:S01]  /*1ce0*/  @!P1 SYNCS.ARRIVE.TRANS64.A1T0 RZ, [UR4+0xa8], RZ ;  /* 0x0000a8ffffff99a7 */ /* 0x000fe20008100004 */
[----:B------:R-:W-:-:S06]  /*1cf0*/  UISETP.GT.AND UP0, UPT, UR22, UR21, UPT ;  /* 0x000000151600728c */ /* 0x000fcc000bf04270 */
[----:B--2---:R1:W2:Y:S03]  /*1d00*/  SYNCS.PHASECHK.TRANS64.TRYWAIT P0, [UR8+0x40], R2 ;  /* 0x00004002ff0075a7 */ /* 0x0042a60008001108 */
[----:B------:R-:W-:Y:S05]  /*1d10*/  BRA.U !UP0, `(.L_x_32) ;  /* 0x0000000108c07547 */ /* 0x000fea000b800000 */
[----:B------:R-:W-:Y:S01]  /*1d20*/  UIADD3 UR26, UPT, UPT, UR14, UR23, URZ ;  /* 0x000000170e1a7290 */ /* 0x000fe2000fffe0ff */
[----:B------:R-:W-:-:S11]  /*1d30*/  UMOV UR27, UR13 ;  /* 0x0000000d001b7c82 */ /* 0x000fd60008000000 */
.L_x_38:
[----:B------:R-:W-:Y:S01]  /*1d40*/  ULEA UR17, UR27, UR4, 0x3 ;  /* 0x000000041b117291 */ /* 0x000fe2000f8e18ff */
[----:B--2---:R-:W-:Y:S01]  /*1d50*/  @P5 MOV R3, 0xc000 ;  /* 0x0000c00000035802 */ /* 0x004fe20000000f00 */
[----:B-12---:R-:W-:Y:S10]  /*1d60*/  @P0 BRA `(.L_x_33) ;  /* 0x00000000000c0947 */ /* 0x006ff40003800000 */
[----:B------:R-:W-:-:S04]  /*1d70*/  SHF.L.U32 R5, R15, 0x1f, RZ ;  /* 0x0000001f0f057819 */ /* 0x000fc800000006ff */
[----:B------:R-:W2:Y:S02]  /*1d80*/  SYNCS.PHASECHK.TRANS64.TRYWAIT P0, [UR17+0x40], R5 ;  /* 0x00004005ff0075a7 */ /* 0x000ea40008001111 */
[----:B--2---:R-:W-:Y:S05]  /*1d90*/  @!P0 BRA `(.L_x_34) ;  /* 0x0000006c00e48947 */ /* 0x004fea0003800000 */
.L_x_33:
[----:B------:R2:W-:Y:S01]  /*1da0*/  @P5 SYNCS.ARRIVE.TRANS64 RZ, [UR17], R3 ;  /* 0x00000003ffff59a7 */ /* 0x0005e20008000011 */
[----:B------:R-:W-:-:S04]  /*1db0*/  ULOP3.LUT UR8, UR7, 0x2, URZ, 0xfc, !UPT ;  /* 0x0000000207087892 */ /* 0x000fc8000f8efcff */
[----:B------:R-:W-:-:S09]  /*1dc0*/  UISETP.NE.AND UP0, UPT, UR8, 0x2, UPT ;  /* 0x000000020800788c */ /* 0x000fd2000bf05270 */
[----:B------:R-:W-:Y:S05]  /*1dd0*/  BRA.U UP0, `(.L_x_35) ;  /* 0x0000000100047547 */ /* 0x000fea000b800000 */
[----:B------:R-:W-:Y:S05]  /*1de0*/  BPT.TRAP 0x1 ;  /* 0x000000040000795c */ /* 0x000fea0000300000 */
.L_x_35:
[----:B------:R-:W-:Y:S04]  /*1df0*/  BSSY.RECONVERGENT B0, `(.L_x_36) ;  /* 0x0000003000007945 */ /* 0x000fe80003800200 */
[----:B------:R-:W-:Y:S05]  /*1e00*/  @!P4 BRA `(.L_x_37) ;  /* 0x000000000004c947 */ /* 0x000fea0003800000 */
[----:B------:R-:W-:Y:S05]  /*1e10*/  BPT.TRAP 0x1 ;  /* 0x000000040000795c */ /* 0x000fea0000300000 */
.L_x_37:
[----:B------:R-:W-:Y:S05]  /*1e20*/  BSYNC.RECONVERGENT B0 ;  /* 0x0000000000007941 */ /* 0x000fea0003800200 */
.L_x_36:
        /* <DEDUP_REMOVED lines=9> */
[----:B------:R-:W-:Y:S02]  /*1ec0*/  USHF.L.U32 UR18, UR23, 0x7, URZ ;  /* 0x0000000717127899 */ /* 0x000fe400080006ff */
[----:B------:R-:W-:Y:S01]  /*1ed0*/  ULOP3.LUT UR17, UR17, 0xfefffff8, URZ, 0xc0, !UPT ;  /* 0xfefffff811117892 */ /* 0x000fe2000f8ec0ff */
[----:B-1----:R-:W-:Y:S01]  /*1ee0*/  SHF.L.U32 R2, R15, 0x1f, RZ ;  /* 0x0000001f0f027819 */ /* 0x002fe200000006ff */
[----:B------:R-:W-:Y:S02]  /*1ef0*/  UIADD3 UR16, UPT, UPT, UR16, 0x8400, URZ ;  /* 0x0000840010107890 */ /* 0x000fe4000fffe0ff */
[----:B------:R-:W-:Y:S01]  /*1f00*/  UIADD3.X UR33, UPT, UPT, URZ, UR25, URZ, UP1, !UPT ;  /* 0x00000019ff217290 */ /* 0x000fe20008ffe4ff */
[----:B------:R4:W1:Y:S01]  /*1f10*/  SYNCS.PHASECHK.TRANS64.TRYWAIT P0, [UR8+0x40], R2 ;  /* 0x00004002ff0075a7 */ /* 0x0008620008001108 */
[----:B------:R-:W-:-:S02]  /*1f20*/  ULEA UR8, UR27, UR4, 0xd ;  /* 0x000000041b087291 */ /* 0x000fc4000f8e68ff */
[----:B------:R-:W-:Y:S02]  /*1f30*/  UIADD3.X UR31, UPT, UPT, URZ, UR25, URZ, UP0, !UPT ;  /* 0x00000019ff1f7290 */ /* 0x000fe400087fe4ff */
[----:B------:R-:W-:Y:S01]  /*1f40*/  UIADD3 UR8, UPT, UPT, UR8, 0x28400, URZ ;  /* 0x0002840008087890 */ /* 0x000fe2000fffe0ff */
[----:B------:R-:W-:Y:S01]  /*1f50*/  UMOV UR28, 0x0 ;  /* 0x00000000001c7882 */ /* 0x000fe20000000000 */
[----:B------:R-:W-:Y:S01]  /*1f60*/  UMOV UR29, 0x10000000 ;  /* 0x10000000001d7882 */ /* 0x000fe20000000000 */
[----:B------:R-:W-:Y:S01]  /*1f70*/  UMOV UR19, UR35 ;  /* 0x0000002300137c82 */ /* 0x000fe20008000000 */
[----:B------:R-:W-:Y:S01]  /*1f80*/  UMOV UR20, UR36 ;  /* 0x0000002400147c82 */ /* 0x000fe20008000000 */
[----:B------:R-:W-:Y:S01]  /*1f90*/  UMOV UR12, UR36 ;  /* 0x00000024000c7c82 */ /* 0x000fe20008000000 */
[----:B------:R-:W-:Y:S01]  /*1fa0*/  UMOV UR9, UR17 ;  /* 0x0000001100097c82 */ /* 0x000fe20008000000 */
[----:B------:R-:W-:Y:S01]  /*1fb0*/  UMOV UR10, UR18 ;  /* 0x00000012000a7c82 */ /* 0x000fe20008000000 */
[----:B------:R4:W-:Y:S01]  /*1fc0*/  UTMALDG.3D.2CTA [UR16], [UR32], desc[UR28] ;  /* 0x00001c10200075b4 */ /* 0x0009e20008211000 */
[----:B------:R-:W-:Y:S01]  /*1fd0*/  UIADD3 UR23, UPT, UPT, UR23, 0x1, URZ ;  /* 0x0000000117177890 */ /* 0x000fe2000fffe0ff */
[----:B------:R-:W-:-:S03]  /*1fe0*/  UMOV UR27, UR13 ;  /* 0x0000000d001b7c82 */ /* 0x000fc60008000000 */
[----:B------:R-:W-:Y:S01]  /*1ff0*/  UISETP.NE.AND UP0, UPT, UR23, UR26, UPT ;  /* 0x0000001a1700728c */ /* 0x000fe2000bf05270 */
[----:B------:R4:W-:Y:S08]  /*2000*/  UTMALDG.3D.2CTA [UR8], [UR30], desc[UR28] ;  /* 0x00001c081e0075b4 */ /* 0x0009f00008211000 */
[----:B----4-:R-:W-:Y:S05]  /*2010*/  BRA.U UP0, `(.L_x_38) ;  /* 0xfffffffd00487547 */ /* 0x010fea000b83ffff */
.L_x_32:
[C---:B-1----:R-:W-:Y:S01]  /*2020*/  LEA R2, R14.reuse, UR4, 0x3 ;  /* 0x000000040e027c11 */ /* 0x042fe2000f8e18ff */
[----:B------:R-:W-:Y:S01]  /*2030*/  NOP ;  /* 0x0000000000007918 */ /* 0x000fe20000000000 */
[----:B--2---:R-:W-:Y:S02]  /*2040*/  SHF.L.U32 R3, R13, 0x1f, RZ ;  /* 0x0000001f0d037819 */ /* 0x004fe400000006ff */
[----:B------:R-:W-:Y:S02]  /*2050*/  LEA R4, R14, UR4, 0x4 ;  /* 0x000000040e047c11 */ /* 0x000fe4000f8e20ff */
[----:B------:R-:W1:Y:S02]  /*2060*/  SYNCS.PHASECHK.TRANS64.TRYWAIT P0, [R2+URZ+0xb0], R3 ;  /* 0x0000b003020075a7 */ /* 0x000e6400080011ff */
[----:B-1----:R-:W-:Y:S05]  /*2070*/  @!P0 BRA `(.L_x_39) ;  /* 0x0000006c00448947 */ /* 0x002fea0003800000 */
.L_x_131:
[----:B------:R-:W2:Y:S01]  /*2080*/  LDS.128 R4, [R4+0x140] ;  /* 0x0001400004047984 */ /* 0x000ea20000000c00 */
[----:B------:R-:W-:Y:S01]  /*2090*/  ISETP.GE.AND P0, PT, R72, 0x1, PT ;  /* 0x000000014800780c */ /* 0x000fe20003f06270 */
[----:B-1----:R-:W-:Y:S01]  /*20a0*/  VIADD R2, R2, 0xc0 ;  /* 0x000000c002027836 */ /* 0x002fe20000000000 */
[----:B------:R-:W-:Y:S01]  /*20b0*/  @!PT LDS RZ, [RZ] ;  /* 0x00000000fffff984 */ /* 0x000fe20000000800 */
[----:B------:R-:W-:Y:S01]  /*20c0*/  @!PT LDS RZ, [RZ] ;  /* 0x00000000fffff984 */ /* 0x000fe20000000800 */
[----:B------:R-:W-:Y:S01]  /*20d0*/  @!PT LDS RZ, [RZ] ;  /* 0x00000000fffff984 */ /* 0x000fe20000000800 */
[----:B------:R-:W-:Y:S01]  /*20e0*/  @!PT LDS RZ, [RZ] ;  /* 0x00000000fffff984 */ /* 0x000fe20000000800 */
[----:B------:R1:W-:Y:S06]  /*20f0*/  MEMBAR.ALL.CTA ;  /* 0x0000000000007992 */ /* 0x0003ec0000008000 */
[----:B-1----:R-:W1:Y:S01]  /*2100*/  FENCE.VIEW.ASYNC.S ;  /* 0x00000000000073c6 */ /* 0x002e620000000000 */
[----:B------:R-:W-:-:S04]  /*2110*/  PRMT R2, RZ, 0x654, R2 ;  /* 0x00000654ff027816 */ /* 0x000fc80000000002 */
[----:B-1----:R1:W-:Y:S01]  /*2120*/  SYNCS.ARRIVE.TRANS64.RED.A1T0 RZ, [R2+URZ], RZ ;  /* 0x000000ff02ff79a7 */ /* 0x0023e200081004ff */
[----:B--2---:R-:W-:-:S13]  /*2130*/  LOP3.LUT P2, RZ, R6, 0x1, RZ, 0xc0, !PT ;  /* 0x0000000106ff7812 */ /* 0x004fda000784c0ff */
[----:B------:R-:W-:Y:S01]  /*2140*/  @P2 SHF.R.U32.HI R3, RZ, 0x10, R5 ;  /* 0x00000010ff032819 */ /* 0x000fe20000011605 */
[----:B------:R-:W-:Y:S01]  /*2150*/  VOTEU.ANY UP0, P2 ;  /* 0x0000000000ff7886 */ /* 0x000fe20001000100 */
[----:B------:R-:W-:Y:S02]  /*2160*/  @P2 MOV R11, R4 ;  /* 0x00000004000b2202 */ /* 0x000fe40000000f00 */
[----:B------:R-:W-:Y:S02]  /*2170*/  @P2 R2UR.BROADCAST UR8, R3 ;  /* 0x00000000030822ca */ /* 0x000fe400008e0000 */
[----:B------:R-:W-:-:S11]  /*2180*/  @P2 LOP3.LUT R8, R5, 0xffff, RZ, 0xc0, !PT ;  /* 0x0000ffff05082812 */ /* 0x000fd600078ec0ff */
[----:B------:R-:W-:Y:S01]  /*2190*/  @UP0 UMOV UR36, UR8 ;  /* 0x0000000800240c82 */ /* 0x000fe20008000000 */
[----:B-1----:R-:W-:Y:S05]  /*21a0*/  @!P0 BRA `(.L_x_40) ;  /* 0x0000000000b88947 */ /* 0x002fea0003800000 */
[----:B------:R-:W3:Y:S01]  /*21b0*/  LDC.64 R4, c[0x0][0xb18] ;  /* 0x0002c600ff047b82 */ /* 0x000ee20000000a00 */
[----:B------:R-:W-:-:S07]  /*21c0*/  ISETP.NE.AND P3, PT, R72, 0x1, PT ;  /* 0x000000014800780c */ /* 0x000fce0003f65270 */
[----:B------:R-:W1:Y:S08]  /*21d0*/  LDC.64 R6, c[0x0][0xb10] ;  /* 0x0002c400ff067b82 */ /* 0x000e700000000a00 */
[----:B------:R-:W2:Y:S08]  /*21e0*/  LDC R18, c[0x0][0xb20] ;  /* 0x0002c800ff127b82 */ /* 0x000eb00000000800 */
[----:B------:R-:W4:Y:S01]  /*21f0*/  LDC R20, c[0x0][0xb0c] ;  /* 0x0002c300ff147b82 */ /* 0x000f220000000800 */
[----:B---3--:R-:W-:Y:S01]  /*2200*/  IMAD.HI.U32 R19, R0, R5, RZ ;  /* 0x0000000500137227 */ /* 0x008fe200078e00ff */
[----:B------:R-:W-:-:S03]  /*2210*/  ISETP.NE.AND P0, PT, R4, 0x1, PT ;  /* 0x000000010400780c */ /* 0x000fc60003f05270 */
[----:B------:R-:W-:-:S03]  /*2220*/  IMAD.HI.U32 R5, R8, R5, RZ ;  /* 0x0000000508057227 */ /* 0x000fc600078e00ff */
[----:B------:R-:W3:Y:S01]  /*2230*/  LDC.64 R2, c[0x0][0xb28] ;  /* 0x0002ca00ff027b82 */ /* 0x000ee20000000a00 */
[----:B-1----:R-:W-:-:S04]  /*2240*/  IMAD.HI.U32 R22, R9, R6, RZ ;  /* 0x0000000609167227 */ /* 0x002fc800078e00ff */
[----:B------:R-:W-:Y:S01]  /*2250*/  IMAD.HI.U32 R24, R11, R6, RZ ;  /* 0x000000060b187227 */ /* 0x000fe200078e00ff */
[----:B------:R-:W-:Y:S02]  /*2260*/  SHF.R.U32.HI R22, RZ, R7, R22 ;  /* 0x00000007ff167219 */ /* 0x000fe40000011616 */
[-C--:B--2---:R-:W-:Y:S02]  /*2270*/  SHF.R.U32.HI R19, RZ, R18.reuse, R19 ;  /* 0x00000012ff137219 */ /* 0x084fe40000011613 */
[----:B------:R-:W-:Y:S02]  /*2280*/  SHF.R.U32.HI R5, RZ, R18, R5 ;  /* 0x00000012ff057219 */ /* 0x000fe40000011605 */
[----:B------:R-:W-:Y:S02]  /*2290*/  SEL R19, R0, R19, !P0 ;  /* 0x0000001300137207 */ /* 0x000fe40004000000 */
[----:B------:R-:W-:Y:S02]  /*22a0*/  SHF.R.U32.HI R24, RZ, R7, R24 ;  /* 0x00000007ff187219 */ /* 0x000fe40000011618 */
[----:B----4-:R-:W-:-:S02]  /*22b0*/  ISETP.NE.AND P1, PT, R20, 0x1, PT ;  /* 0x000000011400780c */ /* 0x010fc40003f25270 */
[----:B------:R-:W-:Y:S02]  /*22c0*/  SEL R5, R8, R5, !P0 ;  /* 0x0000000508057207 */ /* 0x000fe40004000000 */
[----:B------:R-:W-:Y:S02]  /*22d0*/  SEL R21, R9, R22, !P1 ;  /* 0x0000001609157207 */ /* 0x000fe40004800000 */
[----:B------:R-:W-:Y:S01]  /*22e0*/  SEL R7, R11, R24, !P1 ;  /* 0x000000180b077207 */ /* 0x000fe20004800000 */
[----:B---3--:R-:W-:-:S04]  /*22f0*/  IMAD.HI.U32 R22, R19, R2, RZ ;  /* 0x0000000213167227 */ /* 0x008fc800078e00ff */
[----:B------:R-:W-:Y:S01]  /*2300*/  IMAD.HI.U32 R6, R21, R2, RZ ;  /* 0x0000000215067227 */ /* 0x000fe200078e00ff */
[----:B------:R-:W-:-:S04]  /*2310*/  @P3 SHF.R.U32.HI R19, RZ, R3, R22 ;  /* 0x00000003ff133219 */ /* 0x000fc80000011616 */
[----:B------:R-:W-:Y:S01]  /*2320*/  @P3 SHF.R.U32.HI R21, RZ, R3, R6 ;  /* 0x00000003ff153219 */ /* 0x000fe20000011606 */
[----:B------:R-:W-:-:S04]  /*2330*/  IMAD R19, R72, R19, RZ ;  /* 0x0000001348137224 */ /* 0x000fc800078e02ff */
[----:B------:R-:W-:Y:S01]  /*2340*/  IMAD R6, R72, R21, RZ ;  /* 0x0000001548067224 */ /* 0x000fe200078e02ff */
[C---:B------:R-:W-:Y:S02]  /*2350*/  ISETP.GE.AND P0, PT, R5.reuse, R19, PT ;  /* 0x000000130500720c */ /* 0x040fe40003f06270 */
[----:B------:R-:W-:Y:S02]  /*2360*/  IADD3 R19, PT, PT, -R5, RZ, RZ ;  /* 0x000000ff05137210 */ /* 0x000fe40007ffe1ff */
[----:B------:R-:W-:Y:S01]  /*2370*/  ISETP.GE.OR P0, PT, R7, R6, P0 ;  /* 0x000000060700720c */ /* 0x000fe20000706670 */
[----:B------:R-:W-:-:S04]  /*2380*/  IMAD.HI.U32 R6, R5, R2, RZ ;  /* 0x0000000205067227 */ /* 0x000fc800078e00ff */
[----:B------:R-:W-:Y:S01]  /*2390*/  IMAD R8, R4, R19, R8 ;  /* 0x0000001304087224 */ /* 0x000fe200078e0208 */
[----:B------:R-:W-:-:S04]  /*23a0*/  SHF.R.U32.HI R6, RZ, R3, R6 ;  /* 0x00000003ff067219 */ /* 0x000fc80000011606 */
[----:B------:R-:W-:-:S03]  /*23b0*/  SEL R6, R5, R6, !P3 ;  /* 0x0000000605067207 */ /* 0x000fc60005800000 */
[----:B------:R-:W-:-:S04]  /*23c0*/  @!P0 IMAD.HI.U32 R18, R7, R2, RZ ;  /* 0x0000000207128227 */ /* 0x000fc800078e00ff */
[----:B------:R-:W-:Y:S01]  /*23d0*/  IMAD.MOV R2, RZ, RZ, -R6 ;  /* 0x000000ffff027224 */ /* 0x000fe200078e0a06 */
[----:B------:R-:W-:-:S03]  /*23e0*/  @!P0 SHF.R.U32.HI R18, RZ, R3, R18 ;  /* 0x00000003ff128219 */ /* 0x000fc60000011612 */
[----:B------:R-:W-:Y:S01]  /*23f0*/  IMAD R2, R72, R2, R5 ;  /* 0x0000000248027224 */ /* 0x000fe200078e0205 */
        /* <DEDUP_REMOVED lines=9> */
.L_x_40:
[----:B------:R-:W1:Y:S02]  /*2490*/  LDCU UR8, c[0x0][0xb30] ;  /* 0x00016600ff0877ac */ /* 0x000e640008000800 */
[----:B-1----:R-:W-:-:S09]  /*24a0*/  UISETP.NE.AND UP0, UPT, UR8, 0x1, UPT ;  /* 0x000000010800788c */ /* 0x002fd2000bf05270 */
[----:B------:R-:W-:Y:S05]  /*24b0*/  BRA.U UP0, `(.L_x_41) ;  /* 0x0000000100407547 */ /* 0x000fea000b800000 */
[----:B------:R-:W1:Y:S08]  /*24c0*/  LDC.64 R4, c[0x0][0xb10] ;  /* 0x0002c400ff047b82 */ /* 0x000e700000000a00 */
[----:B------:R-:W2:Y:S08]  /*24d0*/  LDC.64 R2, c[0x0][0xb18] ;  /* 0x0002c600ff027b82 */ /* 0x000eb00000000a00 */
[----:B------:R-:W4:Y:S08]  /*24e0*/  LDC R6, c[0x0][0xb20] ;  /* 0x0002c800ff067b82 */ /* 0x000f300000000800 */
[----:B------:R-:W3:Y:S01]  /*24f0*/  LDC R18, c[0x0][0xb0c] ;  /* 0x0002c300ff127b82 */ /* 0x000ee20000000800 */
[----:B-1----:R-:W-:-:S05]  /*2500*/  IMAD.HI.U32 R4, R11, R4, RZ ;  /* 0x000000040b047227 */ /* 0x002fca00078e00ff */
[----:B------:R-:W-:Y:S01]  /*2510*/  SHF.R.U32.HI R4, RZ, R5, R4 ;  /* 0x00000005ff047219 */ /* 0x000fe20000011604 */
[----:B--2---:R-:W-:Y:S01]  /*2520*/  IMAD.HI.U32 R3, R8, R3, RZ ;  /* 0x0000000308037227 */ /* 0x004fe200078e00ff */
[----:B------:R-:W-:-:S04]  /*2530*/  ISETP.NE.AND P0, PT, R2, 0x1, PT ;  /* 0x000000010200780c */ /* 0x000fc80003f05270 */
[----:B----4-:R-:W-:-:S04]  /*2540*/  SHF.R.U32.HI R3, RZ, R6, R3 ;  /* 0x00000006ff037219 */ /* 0x010fc80000011603 */
[----:B------:R-:W-:Y:S02]  /*2550*/  SEL R3, R8, R3, !P0 ;  /* 0x0000000308037207 */ /* 0x000fe40004000000 */
[----:B---3--:R-:W-:-:S04]  /*2560*/  ISETP.NE.AND P1, PT, R18, 0x1, PT ;  /* 0x000000011200780c */ /* 0x008fc80003f25270 */
[----:B------:R-:W-:-:S05]  /*2570*/  SEL R4, R11, R4, !P1 ;  /* 0x000000040b047207 */ /* 0x000fca0004800000 */
[----:B------:R-:W-:Y:S02]  /*2580*/  IMAD.IADD R5, R3, 0x1, -R4 ;  /* 0x0000000103057824 */ /* 0x000fe400078e0a04 */
[----:B------:R-:W-:Y:S02]  /*2590*/  IMAD.IADD R3, R4, 0x1, -R3 ;  /* 0x0000000104037824 */ /* 0x000fe400078e0a03 */
[----:B------:R-:W-:Y:S02]  /*25a0*/  IMAD R11, R5, R18, R11 ;  /* 0x00000012050b7224 */ /* 0x000fe400078e020b */
[----:B------:R-:W-:-:S07]  /*25b0*/  IMAD R8, R3, R2, R8 ;  /* 0x0000000203087224 */ /* 0x000fce00078e0208 */
.L_x_41:
[----:B------:R-:W-:Y:S01]  /*25c0*/  VIADD R14, R14, 0x1 ;  /* 0x000000010e0e7836 */ /* 0x000fe20000000000 */
[----:B------:R-:W-:Y:S01]  /*25d0*/  PLOP3.LUT P1, PT, PT, PT, PT, 0x80, 0x8 ;  /* 0x000000000008781c */ /* 0x000fe20003f2f070 */
[----:B------:R-:W-:Y:S02]  /*25e0*/  IMAD.IADD R21, R11, 0x1, R170 ;  /* 0x000000010b157824 */ /* 0x000fe400078e02aa */
[----:B------:R-:W-:Y:S01]  /*25f0*/  IMAD.IADD R20, R8, 0x1, R147 ;  /* 0x0000000108147824 */ /* 0x000fe200078e0293 */
[----:B------:R-:W-:-:S04]  /*2600*/  ISETP.NE.AND P0, PT, R14, 0x2, PT ;  /* 0x000000020e00780c */ /* 0x000fc80003f05270 */
[----:B------:R-:W-:Y:S02]  /*2610*/  SEL R2, RZ, 0x1, P0 ;  /* 0x00000001ff027807 */ /* 0x000fe40000000000 */
[----:B------:R-:W-:Y:S02]  /*2620*/  SEL R14, R14, RZ, P0 ;  /* 0x000000ff0e0e7207 */ /* 0x000fe40000000000 */
[----:B------:R-:W-:Y:S01]  /*2630*/  LOP3.LUT R13, R13, R2, RZ, 0x3c, !PT ;  /* 0x000000020d0d7212 */ /* 0x000fe200078e3cff */
[----:B------:R-:W-:Y:S06]  /*2640*/  @P2 BRA `(.L_x_42) ;  /* 0xfffffff000582947 */ /* 0x000fec000383ffff */
[----:B------:R-:W-:Y:S01]  /*2650*/  UIADD3 UR4, UPT, UPT, UR4, 0x40, URZ ;  /* 0x0000004004047890 */ /* 0x000fe2000fffe0ff */
[----:B------:R-:W-:-:S03]  /*2660*/  SHF.L.U32 R3, R15, 0x1f, RZ ;  /* 0x0000001f0f037819 */ /* 0x000fc600000006ff */
[----:B------:R-:W-:-:S09]  /*2670*/  ULEA UR5, UR13, UR4, 0x3 ;  /* 0x000000040d057291 */ /* 0x000fd2000f8e18ff */
[----:B------:R-:W1:Y:S02]  /*2680*/  SYNCS.PHASECHK.TRANS64.TRYWAIT P0, [UR5], R3 ;  /* 0x00000003ff0075a7 */ /* 0x000e640008001105 */
[----:B-1----:R-:W-:Y:S05]  /*2690*/  @!P0 BRA `(.L_x_43) ;  /* 0x0000006400d08947 */ /* 0x002fea0003800000 */
.L_x_133:
[----:B------:R-:W-:-:S04]  /*26a0*/  UIADD3 UR6, UPT, UPT, UR13, 0x1, URZ ;  /* 0x000000010d067890 */ /* 0x000fc8000fffe0ff */
[----:B------:R-:W-:-:S04]  /*26b0*/  UISETP.NE.AND UP0, UPT, UR6, 0x8, UPT ;  /* 0x000000080600788c */ /* 0x000fc8000bf05270 */
[----:B------:R-:W-:Y:S02]  /*26c0*/  USEL UR7, URZ, 0x1, UP0 ;  /* 0x00000001ff077887 */ /* 0x000fe40008000000 */
[----:B------:R-:W-:-:S04]  /*26d0*/  USEL UR6, UR6, URZ, UP0 ;  /* 0x000000ff06067287 */ /* 0x000fc80008000000 */
[----:B------:R-:W-:Y:S01]  /*26e0*/  ULEA UR5, UR6, UR4, 0x3 ;  /* 0x0000000406057291 */ /* 0x000fe2000f8e18ff */
[----:B------:R-:W-:-:S04]  /*26f0*/  LOP3.LUT R2, R15, UR7, RZ, 0x3c, !PT ;  /* 0x000000070f027c12 */ /* 0x000fc8000f8e3cff */
[----:B-1----:R-:W-:-:S04]  /*2700*/  SHF.L.U32 R3, R2, 0x1f, RZ ;  /* 0x0000001f02037819 */ /* 0x002fc800000006ff */
[----:B------:R-:W1:Y:S02]  /*2710*/  SYNCS.PHASECHK.TRANS64.TRYWAIT P0, [UR5], R3 ;  /* 0x00000003ff0075a7 */ /* 0x000e640008001105 */
[----:B-1----:R-:W-:Y:S05]  /*2720*/  @!P0 BRA `(.L_x_44) ;  /* 0x0000006400c48947 */ /* 0x002fea0003800000 */
.L_x_135:
        /* <DEDUP_REMOVED lines=9> */
.L_x_137:
        /* <DEDUP_REMOVED lines=9> */
.L_x_139:
        /* <DEDUP_REMOVED lines=9> */
.L_x_141:
        /* <DEDUP_REMOVED lines=9> */
.L_x_143:
        /* <DEDUP_REMOVED lines=9> */
.L_x_145:
[----:B------:R-:W-:-:S04]  /*2a00*/  UIADD3 UR6, UPT, UPT, UR6, 0x1, URZ ;  /* 0x0000000106067890 */ /* 0x000fc8000fffe0ff */
[----:B------:R-:W-:-:S04]  /*2a10*/  UISETP.NE.AND UP0, UPT, UR6, 0x8, UPT ;  /* 0x000000080600788c */ /* 0x000fc8000bf05270 */
[----:B------:R-:W-:Y:S02]  /*2a20*/  USEL UR5, URZ, 0x1, UP0 ;  /* 0x00000001ff057887 */ /* 0x000fe40008000000 */
[----:B------:R-:W-:-:S04]  /*2a30*/  USEL UR6, UR6, URZ, UP0 ;  /* 0x000000ff06067287 */ /* 0x000fc80008000000 */
[----:B------:R-:W-:Y:S01]  /*2a40*/  ULEA UR6, UR6, UR4, 0x3 ;  /* 0x0000000406067291 */ /* 0x000fe2000f8e18ff */
[----:B-1----:R-:W-:-:S04]  /*2a50*/  LOP3.LUT R3, R2, UR5, RZ, 0x3c, !PT ;  /* 0x0000000502037c12 */ /* 0x002fc8000f8e3cff */
[----:B------:R-:W-:Y:S01]  /*2a60*/  SHF.L.U32 R3, R3, 0x1f, RZ ;  /* 0x0000001f03037819 */ /* 0x000fe200000006ff */
[----:B---3--:R-:W-:-:S07]  /*2a70*/  IMAD.U32 R0, RZ, RZ, UR6 ;  /* 0x00000006ff007e24 */ /* 0x008fce000f8e00ff */
.L_x_50:
[----:B-1----:R1:W2:Y:S02]  /*2a80*/  SYNCS.PHASECHK.TRANS64.TRYWAIT P0, [R0+URZ], R3 ;  /* 0x00000003000075a7 */ /* 0x0022a400080011ff */
[----:B--2---:R-:W-:Y:S05]  /*2a90*/  @!P0 NANOSLEEP.SYNCS 0x989680 ;  /* 0x009896800000895d */ /* 0x004fea0003900000 */
[----:B------:R-:W2:Y:S02]  /*2aa0*/  @!P0 SYNCS.PHASECHK.TRANS64 P0, [R0+URZ], R3 ;  /* 0x00000003000085a7 */ /* 0x000ea400080010ff */
[----:B--2---:R-:W-:Y:S05]  /*2ab0*/  @P0 EXIT ;  /* 0x000000000000094d */ /* 0x004fea0003800000 */
[----:B------:R-:W-:Y:S05]  /*2ac0*/  BRA `(.L_x_50) ;  /* 0xfffffffc00ec7947 */ /* 0x000fea000383ffff */
.L_x_22:
[----:B------:R-:W-:-:S04]  /*2ad0*/  UISETP.NE.AND UP1, UPT, UR37, URZ, UPT ;  /* 0x000000ff2500728c */ /* 0x000fc8000bf25270 */
[----:B------:R-:W-:-:S09]  /*2ae0*/  UISETP.NE.OR UP1, UPT, UR10, 0x1, UP1 ;  /* 0x000000010a00788c */ /* 0x000fd20008f25670 */
[----:B------:R-:W-:Y:S05]  /*2af0*/  BRA.U UP1, `(.L_x_51) ;  /* 0x00000005014c7547 */ /* 0x000fea000b800000 */
[----:B------:R-:W-:Y:S01]  /*2b00*/  HFMA2 R11, -RZ, RZ, 0, 0 ;  /* 0x00000000ff0b7431 */ /* 0x000fe200000001ff */
[----:B------:R-:W-:Y:S01]  /*2b10*/  ISETP.GE.U32.AND P2, PT, R10, 0x2, PT ;  /* 0x000000020a00780c */ /* 0x000fe20003f46070 */
[----:B------:R-:W-:Y:S01]  /*2b20*/  IMAD.MOV.U32 R12, RZ, RZ, 0x1 ;  /* 0x00000001ff0c7424 */ /* 0x000fe200078e00ff */
[----:B------:R-:W-:Y:S01]  /*2b30*/  CS2R R8, SRZ ;  /* 0x0000000000087805 */ /* 0x000fe2000001ff00 */
[----:B------:R-:W-:Y:S01]  /*2b40*/  IMAD.MOV.U32 R3, RZ, RZ, RZ ;  /* 0x000000ffff037224 */ /* 0x000fe200078e00ff */
[----:B------:R-:W-:Y:S01]  /*2b50*/  UMOV UR4, 0x400 ;  /* 0x0000040000047882 */ /* 0x000fe20000000000 */
[----:B------:R-:W-:Y:S01]  /*2b60*/  UMOV UR6, URZ ;  /* 0x000000ff00067c82 */ /* 0x000fe20008000000 */
[----:B------:R-:W-:-:S12]  /*2b70*/  ULEA UR37, UR37, UR4, 0x18 ;  /* 0x0000000425257291 */ /* 0x000fd8000f8ec0ff */
.L_x_55:
[----:B------:R-:W-:Y:S02]  /*2b80*/  LEA R0, R3, UR37, 0x3 ;  /* 0x0000002503007c11 */ /* 0x000fe4000f8e18ff */
[----:B------:R-:W-:-:S03]  /*2b90*/  SHF.L.U32 R5, R8, 0x1f, RZ ;  /* 0x0000001f08057819 */ /* 0x000fc600000006ff */
[----:B------:R-:W-:Y:S01]  /*2ba0*/  VIADD R4, R0, 0x120 ;  /* 0x0000012000047836 */ /* 0x000fe20000000000 */
[----:B------:R-:W1:Y:S02]  /*2bb0*/  SYNCS.PHASECHK.TRANS64.TRYWAIT P0, [R0+URZ+0x110], R5 ;  /* 0x00011005000075a7 */ /* 0x000e6400080011ff */
[----:B-1----:R-:W-:Y:S05]  /*2bc0*/  @!P0 BRA `(.L_x_52) ;  /* 0x00000064002c8947 */ /* 0x002fea0003800000 */
.L_x_146:
[----:B------:R-:W-:Y:S01]  /*2bd0*/  ULEA UR5, UR6, UR37, 0x3 ;  /* 0x0000002506057291 */ /* 0x000fe2000f8e18ff */
[----:B------:R-:W-:Y:S01]  /*2be0*/  PRMT R4, RZ, 0x654, R4 ;  /* 0x00000654ff047816 */ /* 0x000fe20000000004 */
[----:B-1----:R-:W-:Y:S01]  /*2bf0*/  @!P2 IMAD.MOV.U32 R5, RZ, RZ, 0x10 ;  /* 0x00000010ff05a424 */ /* 0x002fe200078e00ff */
[----:B------:R-:W-:Y:S01]  /*2c00*/  SHF.L.U32 R7, R12, 0x1f, RZ ;  /* 0x0000001f0c077819 */ /* 0x000fe200000006ff */
[----:B------:R-:W-:Y:S01]  /*2c10*/  UIADD3 UR4, UPT, UPT, UR5, 0xb0, URZ ;  /* 0x000000b005047890 */ /* 0x000fe2000fffe0ff */
[----:B------:R1:W-:Y:S05]  /*2c20*/  SYNCS.ARRIVE.TRANS64.RED.A1T0 RZ, [R4+URZ], RZ ;  /* 0x000000ff04ff79a7 */ /* 0x0003ea00081004ff */
[----:B------:R-:W-:Y:S01]  /*2c30*/  IMAD.U32 R13, RZ, RZ, UR4 ;  /* 0x00000004ff0d7e24 */ /* 0x000fe2000f8e00ff */
[----:B------:R-:W2:Y:S04]  /*2c40*/  SYNCS.PHASECHK.TRANS64.TRYWAIT P0, [UR5+0xc0], R7 ;  /* 0x0000c007ff0075a7 */ /* 0x000ea80008001105 */
[----:B------:R-:W-:Y:S01]  /*2c50*/  PRMT R13, R10, 0x654, R13 ;  /* 0x000006540a0d7816 */ /* 0x000fe2000000000d */
[----:B-12---:R-:W-:Y:S06]  /*2c60*/  @!P0 BRA `(.L_x_53) ;  /* 0x0000006400188947 */ /* 0x006fec0003800000 */
.L_x_148:
[----:B------:R-:W-:Y:S01]  /*2c70*/  ULEA UR4, UR6, UR37, 0x4 ;  /* 0x0000002506047291 */ /* 0x000fe2000f8e20ff */
[----:B------:R-:W-:Y:S01]  /*2c80*/  SEL R2, R13, R2, !P2 ;  /* 0x000000020d027207 */ /* 0x000fe20005000000 */
[----:B------:R-:W-:Y:S01]  /*2c90*/  UIADD3 UR5, UPT, UPT, UR5, 0xb0, URZ ;  /* 0x000000b005057890 */ /* 0x000fe2000fffe0ff */
[----:B-1----:R-:W-:Y:S01]  /*2ca0*/  LEA R0, R11, UR37, 0x3 ;  /* 0x000000250b007c11 */ /* 0x002fe2000f8e18ff */
[----:B------:R-:W-:Y:S01]  /*2cb0*/  UIADD3 UR4, UPT, UPT, UR4, 0x140, URZ ;  /* 0x0000014004047890 */ /* 0x000fe2000fffe0ff */
[----:B------:R1:W-:Y:S01]  /*2cc0*/  @!P2 SYNCS.ARRIVE.TRANS64.RED RZ, [R2+URZ], R5 ;  /* 0x0000000502ffa9a7 */ /* 0x0003e200080004ff */
[----:B------:R-:W-:Y:S01]  /*2cd0*/  UIADD3 UR6, UPT, UPT, UR6, 0x1, URZ ;  /* 0x0000000106067890 */ /* 0x000fe2000fffe0ff */
[----:B------:R-:W-:-:S03]  /*2ce0*/  VIADD R3, R3, 0x1 ;  /* 0x0000000103037836 */ /* 0x000fc60000000000 */
[----:B------:R-:W-:Y:S02]  /*2cf0*/  UISETP.NE.AND UP0, UPT, UR6, 0x2, UPT ;  /* 0x000000020600788c */ /* 0x000fe4000bf05270 */
[----:B------:R-:W-:Y:S01]  /*2d00*/  ISETP.NE.AND P0, PT, R3, 0x2, PT ;  /* 0x000000020300780c */ /* 0x000fe20003f05270 */
[----:B------:R-:W-:Y:S06]  /*2d10*/  UGETNEXTWORKID.BROADCAST [UR4], [UR5] ;  /* 0x00000000040073ca */ /* 0x000fec0008000100 */
[----:B------:R-:W-:Y:S02]  /*2d20*/  USEL UR4, URZ, 0x1, UP0 ;  /* 0x00000001ff047887 */ /* 0x000fe40008000000 */
[----:B------:R-:W-:-:S04]  /*2d30*/  USEL UR6, UR6, URZ, UP0 ;  /* 0x000000ff06067287 */ /* 0x000fc80008000000 */
[----:B------:R-:W-:Y:S02]  /*2d40*/  LOP3.LUT R12, R12, UR4, RZ, 0x3c, !PT ;  /* 0x000000040c0c7c12 */ /* 0x000fe4000f8e3cff */
[----:B-1----:R-:W-:-:S04]  /*2d50*/  SHF.L.U32 R5, R9, 0x1f, RZ ;  /* 0x0000001f09057819 */ /* 0x002fc800000006ff */
[----:B------:R-:W1:Y:S02]  /*2d60*/  SYNCS.PHASECHK.TRANS64.TRYWAIT P1, [R0+URZ+0xb0], R5 ;  /* 0x0000b005000075a7 */ /* 0x000e6400080211ff */
[----:B-1----:R-:W-:Y:S05]  /*2d70*/  @!P1 BRA `(.L_x_54) ;  /* 0x0000006000ec9947 */ /* 0x002fea0003800000 */
.L_x_149:
[----:B------:R-:W-:Y:S01]  /*2d80*/  LEA R4, R11, UR37, 0x4 ;  /* 0x000000250b047c11 */ /* 0x000fe2000f8e20ff */
[----:B-1----:R-:W-:Y:S01]  /*2d90*/  VIADD R0, R0, 0xc0 ;  /* 0x000000c000007836 */ /* 0x002fe20000000000 */
[----:B------:R-:W-:Y:S01]  /*2da0*/  SEL R3, R3, RZ, P0 ;  /* 0x000000ff03037207 */ /* 0x000fe20000000000 */
[----:B------:R-:W-:-:S03]  /*2db0*/  VIADD R11, R11, 0x1 ;  /* 0x000000010b0b7836 */ /* 0x000fc60000000000 */
[----:B------:R-:W1:Y:S01]  /*2dc0*/  LDS.128 R4, [R4+0x140] ;  /* 0x0001400004047984 */ /* 0x000e620000000c00 */
[----:B------:R-:W-:Y:S02]  /*2dd0*/  PRMT R0, RZ, 0x654, R0 ;  /* 0x00000654ff007816 */ /* 0x000fe40000000000 */
[C---:B------:R-:W-:Y:S01]  /*2de0*/  ISETP.NE.AND P1, PT, R11.reuse, 0x2, PT ;  /* 0x000000020b00780c */ /* 0x040fe20003f25270 */
[----:B------:R-:W-:Y:S01]  /*2df0*/  @!PT LDS RZ, [RZ] ;  /* 0x00000000fffff984 */ /* 0x000fe20000000800 */
[----:B------:R-:W-:Y:S01]  /*2e00*/  @!PT LDS RZ, [RZ] ;  /* 0x00000000fffff984 */ /* 0x000fe20000000800 */
[----:B------:R-:W-:Y:S01]  /*2e10*/  @!PT LDS RZ, [RZ] ;  /* 0x00000000fffff984 */ /* 0x000fe20000000800 */
[----:B------:R-:W-:Y:S01]  /*2e20*/  @!PT LDS RZ, [RZ] ;  /* 0x00000000fffff984 */ /* 0x000fe20000000800 */
[----:B------:R2:W-:Y:S06]  /*2e30*/  MEMBAR.ALL.CTA ;  /* 0x0000000000007992 */ /* 0x0005ec0000008000 */
[----:B--2---:R-:W2:Y:S01]  /*2e40*/  FENCE.VIEW.ASYNC.S ;  /* 0x00000000000073c6 */ /* 0x004ea20000000000 */
[----:B------:R-:W-:Y:S01]  /*2e50*/  SEL R11, R11, RZ, P1 ;  /* 0x000000ff0b0b7207 */ /* 0x000fe20000800000 */
[----:B--2---:R2:W-:Y:S01]  /*2e60*/  SYNCS.ARRIVE.TRANS64.RED.A1T0 RZ, [R0+URZ], RZ ;  /* 0x000000ff00ff79a7 */ /* 0x0045e200081004ff */
[----:B-1----:R-:W-:-:S02]  /*2e70*/  LOP3.LUT P3, RZ, R6, 0x1, RZ, 0xc0, !PT ;  /* 0x0000000106ff7812 */ /* 0x002fc4000786c0ff */
[----:B------:R-:W-:-:S04]  /*2e80*/  SEL R5, RZ, 0x1, P0 ;  /* 0x00000001ff057807 */ /* 0x000fc80000000000 */
[----:B------:R-:W-:Y:S02]  /*2e90*/  LOP3.LUT R8, R8, R5, RZ, 0x3c, !PT ;  /* 0x0000000508087212 */ /* 0x000fe400078e3cff */
[----:B--2---:R-:W-:-:S04]  /*2ea0*/  SEL R0, RZ, 0x1, P1 ;  /* 0x00000001ff007807 */ /* 0x004fc80000800000 */
[----:B------:R-:W-:Y:S01]  /*2eb0*/  LOP3.LUT R9, R9, R0, RZ, 0x3c, !PT ;  /* 0x0000000009097212 */ /* 0x000fe200078e3cff */
[----:B------:R-:W-:Y:S06]  /*2ec0*/  @P3 BRA `(.L_x_55) ;  /* 0xfffffffc002c3947 */ /* 0x000fec000383ffff */
[----:B------:R-:W-:Y:S01]  /*2ed0*/  ULEA UR5, UR6, UR37, 0x3 ;  /* 0x0000002506057291 */ /* 0x000fe2000f8e18ff */
[----:B------:R-:W-:-:S08]  /*2ee0*/  SHF.L.U32 R3, R12, 0x1f, RZ ;  /* 0x0000001f0c037819 */ /* 0x000fd000000006ff */
[----:B------:R-:W1:Y:S02]  /*2ef0*/  SYNCS.PHASECHK.TRANS64 P0, [UR5+0xc0], R3 ;  /* 0x0000c003ff0075a7 */ /* 0x000e640008001005 */
[----:B-1----:R-:W-:Y:S05]  /*2f00*/  @P0 BRA `(.L_x_56) ;  /* 0x0000000000080947 */ /* 0x002fea0003800000 */
[----:B------:R-:W1:Y:S02]  /*2f10*/  SYNCS.PHASECHK.TRANS64.TRYWAIT P0, [UR5+0xc0], R3 ;  /* 0x0000c003ff0075a7 */ /* 0x000e640008001105 */
[----:B-1----:R-:W-:Y:S05]  /*2f20*/  @!P0 BRA `(.L_x_57) ;  /* 0x0000006000948947 */ /* 0x002fea0003800000 */
.L_x_56:
[----:B------:R-:W-:-:S04]  /*2f30*/  UIADD3 UR4, UPT, UPT, UR6, 0x1, URZ ;  /* 0x0000000106047890 */ /* 0x000fc8000fffe0ff */
[----:B------:R-:W-:-:S04]  /*2f40*/  UISETP.NE.AND UP0, UPT, UR4, 0x2, UPT ;  /* 0x000000020400788c */ /* 0x000fc8000bf05270 */
[----:B------:R-:W-:Y:S02]  /*2f50*/  USEL UR7, URZ, 0x1, UP0 ;  /* 0x00000001ff077887 */ /* 0x000fe40008000000 */
[----:B------:R-:W-:-:S04]  /*2f60*/  USEL UR4, UR4, URZ, UP0 ;  /* 0x000000ff04047287 */ /* 0x000fc80008000000 */
[----:B------:R-:W-:Y:S01]  /*2f70*/  ULEA UR4, UR4, UR37, 0x3 ;  /* 0x0000002504047291 */ /* 0x000fe2000f8e18ff */
[----:B-1----:R-:W-:-:S04]  /*2f80*/  LOP3.LUT R3, R12, UR7, RZ, 0x3c, !PT ;  /* 0x000000070c037c12 */ /* 0x002fc8000f8e3cff */
[----:B------:R-:W-:-:S04]  /*2f90*/  SHF.L.U32 R0, R3, 0x1f, RZ ;  /* 0x0000001f03007819 */ /* 0x000fc800000006ff */
[----:B------:R-:W1:Y:S02]  /*2fa0*/  SYNCS.PHASECHK.TRANS64 P0, [UR4+0xc0], R0 ;  /* 0x0000c000ff0075a7 */ /* 0x000e640008001004 */
[----:B-1----:R-:W-:Y:S05]  /*2fb0*/  @P0 EXIT ;  /* 0x000000000000094d */ /* 0x002fea0003800000 */
[----:B------:R-:W-:Y:S02]  /*2fc0*/  SHF.L.U32 R3, R3, 0x1f, RZ ;  /* 0x0000001f03037819 */ /* 0x000fe400000006ff */
[----:B------:R-:W-:-:S07]  /*2fd0*/  MOV R0, UR4 ;  /* 0x0000000400007c02 */ /* 0x000fce0008000f00 */
.L_x_58:
[----:B-1----:R1:W2:Y:S02]  /*2fe0*/  SYNCS.PHASECHK.TRANS64.TRYWAIT P0, [R0+URZ+0xc0], R3 ;  /* 0x0000c003000075a7 */ /* 0x0022a400080011ff */
[----:B--2---:R-:W-:Y:S05]  /*2ff0*/  @!P0 NANOSLEEP.SYNCS 0x989680 ;  /* 0x009896800000895d */ /* 0x004fea0003900000 */
[----:B------:R-:W2:Y:S02]  /*3000*/  @!P0 SYNCS.PHASECHK.TRANS64 P0, [R0+URZ+0xc0], R3 ;  /* 0x0000c003000085a7 */ /* 0x000ea400080010ff */
[----:B--2---:R-:W-:Y:S05]  /*3010*/  @P0 EXIT ;  /* 0x000000000000094d */ /* 0x004fea0003800000 */
[----:B------:R-:W-:Y:S05]  /*3020*/  BRA `(.L_x_58) ;  /* 0xfffffffc00ec7947 */ /* 0x000fea000383ffff */
.L_x_51:
[----:B------:R-:W-:Y:S05]  /*3030*/  BRA.U UP4, `(.L_x_59) ;  /* 0x0000001104d87547 */ /* 0x000fea000b800000 */
[----:B------:R-:W-:Y:S01]  /*3040*/  UMOV UR6, 0x40 ;  /* 0x0000004000067882 */ /* 0x000fe20000000000 */
[----:B------:R-:W-:Y:S01]  /*3050*/  NOP ;  /* 0x0000000000007918 */ /* 0x000fe20000000000 */
[----:B------:R-:W-:Y:S01]  /*3060*/  ULEA UR6, UR37, UR6, 0x18 ;  /* 0x0000000625067291 */ /* 0x000fe2000f8ec0ff */
[----:B------:R-:W-:Y:S02]  /*3070*/  UMOV UR7, 0x400 ;  /* 0x0000040000077882 */ /* 0x000fe40000000000 */
[----:B------:R-:W-:-:S06]  /*3080*/  ULEA UR37, UR37, UR7, 0x18 ;  /* 0x0000000725257291 */ /* 0x000fcc000f8ec0ff */
[----:B------:R-:W1:Y:S02]  /*3090*/  LDS.U8 R2, [UR6+0x1c] ;  /* 0x00001c06ff027984 */ /* 0x000e640008000000 */
[----:B-1----:R-:W-:-:S13]  /*30a0*/  ISETP.NE.AND P0, PT, R2, RZ, PT ;  /* 0x000000ff0200720c */ /* 0x002fda0003f05270 */
[----:B------:R-:W-:Y:S05]  /*30b0*/  @P0 BRA `(.L_x_60) ;  /* 0x0000000400080947 */ /* 0x000fea0003800000 */
[----:B------:R-:W-:Y:S02]  /*30c0*/  UISETP.NE.U32.AND UP0, UPT, UR5, 0x1, UPT ;  /* 0x000000010500788c */ /* 0x000fe4000bf05070 */
[----:B------:R-:W-:-:S07]  /*30d0*/  UIADD3 UR8, UPT, UPT, UR6, 0x8, URZ ;  /* 0x0000000806087890 */ /* 0x000fce000fffe0ff */
[----:B------:R-:W-:Y:S05]  /*30e0*/  BRA.U !UP0, `(.L_x_61) ;  /* 0x00000001089c7547 */ /* 0x000fea000b800000 */
[----:B------:R-:W-:Y:S01]  /*30f0*/  ELECT P0, URZ, PT ;  /* 0x0000000000ff782f */ /* 0x000fe20003800000 */
[----:B------:R-:W-:-:S12]  /*3100*/  BSSY B0, `(.L_x_61) ;  /* 0x0000025000007945 */ /* 0x000fd80003800000 */
[----:B------:R-:W-:Y:S05]  /*3110*/  @!P0 BRA `(.L_x_62) ;  /* 0x00000000008c8947 */ /* 0x000fea0003800000 */
[----:B------:R-:W-:-:S05]  /*3120*/  UMOV UR7, 0x10 ;  /* 0x0000001000077882 */ /* 0x000fca0000000000 */
[----:B------:R-:W-:Y:S04]  /*3130*/  DEPBAR.LE SB1, 0x36 ;  /* 0x00009d800000791a */ /* 0x000fe80000000000 */
[----:B------:R-:W1:Y:S02]  /*3140*/  UTCATOMSWS.2CTA.FIND_AND_SET.ALIGN UP1, UR7, UR7 ;  /* 0x00000007000775e3 */ /* 0x000e640008220800 */
[----:B-1----:R-:W-:Y:S01]  /*3150*/  MOV R11, UR7 ;  /* 0x00000007000b7c02 */ /* 0x002fe20008000f00 */
[----:B------:R-:W-:Y:S06]  /*3160*/  BRA.U UP1, `(.L_x_63) ;  /* 0x0000000101187547 */ /* 0x000fec000b800000 */
.L_x_64:
[----:B------:R-:W-:Y:S05]  /*3170*/  NANOSLEEP 0x64 ;  /* 0x000000640000795d */ /* 0x000fea0003800000 */
[----:B------:R-:W-:-:S05]  /*3180*/  UMOV UR7, 0x10 ;  /* 0x0000001000077882 */ /* 0x000fca0000000000 */
[----:B------:R-:W-:Y:S04]  /*3190*/  DEPBAR.LE SB1, 0x36 ;  /* 0x00009d800000791a */ /* 0x000fe80000000000 */
[----:B------:R-:W1:Y:S02]  /*31a0*/  UTCATOMSWS.2CTA.FIND_AND_SET.ALIGN UP1, UR7, UR7 ;  /* 0x00000007000775e3 */ /* 0x000e640008220800 */
[----:B-1----:R-:W-:Y:S01]  /*31b0*/  MOV R11, UR7 ;  /* 0x00000007000b7c02 */ /* 0x002fe20008000f00 */
[----:B------:R-:W-:Y:S05]  /*31c0*/  BRA.U !UP1, `(.L_x_64) ;  /* 0xfffffffd09e87547 */ /* 0x000fea000b83ffff */
.L_x_63:
[----:B------:R-:W1:Y:S01]  /*31d0*/  LDS R5, [UR6+0x10] ;  /* 0x00001006ff057984 */ /* 0x000e620008000800 */
[----:B------:R-:W-:Y:S01]  /*31e0*/  IMAD.U32 R3, RZ, RZ, UR37 ;  /* 0x00000025ff037e24 */ /* 0x000fe2000f8e00ff */
[----:B------:R-:W-:-:S03]  /*31f0*/  MOV R2, UR4 ;  /* 0x0000000400027c02 */ /* 0x000fc60008000f00 */
[----:B------:R-:W-:Y:S01]  /*3200*/  VIADD R3, R3, 0x160 ;  /* 0x0000016003037836 */ /* 0x000fe20000000000 */
[----:B-1----:R-:W-:-:S04]  /*3210*/  SHF.L.U32 R5, R5, 0x1f, RZ ;  /* 0x0000001f05057819 */ /* 0x002fc800000006ff */
[----:B------:R-:W1:Y:S02]  /*3220*/  SYNCS.PHASECHK.TRANS64.TRYWAIT P0, [UR6+0x8], R5 ;  /* 0x00000805ff0075a7 */ /* 0x000e640008001106 */
[----:B-1----:R-:W-:Y:S05]  /*3230*/  @P0 BRA `(.L_x_65) ;  /* 0x0000000000080947 */ /* 0x002fea0003800000 */
[----:B------:R-:W1:Y:S02]  /*3240*/  SYNCS.PHASECHK.TRANS64.TRYWAIT P0, [UR6+0x8], R5 ;  /* 0x00000805ff0075a7 */ /* 0x000e640008001106 */
[----:B-1----:R-:W-:Y:S05]  /*3250*/  @!P0 BRA `(.L_x_66) ;  /* 0x0000005c00e08947 */ /* 0x002fea0003800000 */
.L_x_65:
[----:B-1----:R-:W-:Y:S01]  /*3260*/  HFMA2 R4, -RZ, RZ, 0, 5.9604644775390625e-08 ;  /* 0x00000001ff047431 */ /* 0x002fe200000001ff */
[----:B------:R-:W-:Y:S01]  /*3270*/  UPRMT UR7, UR4, 0x654, UR8 ;  /* 0x0000065404077896 */ /* 0x000fe20008000008 */
[----:B------:R-:W-:Y:S01]  /*3280*/  IMAD.MOV.U32 R6, RZ, RZ, 0xffff ;  /* 0x0000ffffff067424 */ /* 0x000fe200078e00ff */
[----:B------:R-:W-:Y:S01]  /*3290*/  PRMT R2, R2, 0x654, R3 ;  /* 0x0000065402027816 */ /* 0x000fe20000000003 */
[----:B------:R-:W-:Y:S02]  /*32a0*/  IMAD.MOV.U32 R5, RZ, RZ, 0x4 ;  /* 0x00000004ff057424 */ /* 0x000fe400078e00ff */
[----:B------:R-:W-:Y:S01]  /*32b0*/  IMAD.SHL.U32 R9, R11, 0x20, RZ ;  /* 0x000000200b097824 */ /* 0x000fe200078e00ff */
[----:B------:R-:W-:Y:S02]  /*32c0*/  MOV R3, UR7 ;  /* 0x0000000700037c02 */ /* 0x000fe40008000f00 */
[-C--:B------:R-:W-:Y:S01]  /*32d0*/  SHF.L.U32 R7, R6, R11.reuse, RZ ;  /* 0x0000000b06077219 */ /* 0x080fe200000006ff */
[----:B------:R1:W-:Y:S01]  /*32e0*/  SYNCS.ARRIVE.TRANS64.RED RZ, [UR7], R5 ;  /* 0x00000005ffff79a7 */ /* 0x0003e20008000407 */
[----:B------:R-:W-:Y:S01]  /*32f0*/  SHF.L.U32 R6, R4, R11, RZ ;  /* 0x0000000b04067219 */ /* 0x000fe200000006ff */
[----:B------:R1:W-:Y:S04]  /*3300*/  STS [UR37+0x160], R9 ;  /* 0x00016009ff007988 */ /* 0x0003e80008000825 */
[----:B------:R1:W-:Y:S04]  /*3310*/  STAS [R2.64], R11 ;  /* 0x0000000b02007dbd */ /* 0x0003e8000c0008ff */
[----:B------:R1:W-:Y:S04]  /*3320*/  ATOMS.OR RZ, [UR6+0x14], R7 ;  /* 0x00001407ffff798c */ /* 0x0003e8000b000006 */
[----:B------:R1:W-:Y:S04]  /*3330*/  ATOMS.OR RZ, [UR6+0x18], R6 ;  /* 0x00001806ffff798c */ /* 0x0003e8000b000006 */
[----:B------:R1:W-:Y:S02]  /*3340*/  ATOMS.XOR RZ, [UR6+0x10], R4 ;  /* 0x00001004ffff798c */ /* 0x0003e4000b800006 */
.L_x_62:
[----:B------:R-:W-:Y:S05]  /*3350*/  BSYNC B0 ;  /* 0x0000000000007941 */ /* 0x000fea0003800000 */
.L_x_61:
[----:B------:R-:W-:Y:S05]  /*3360*/  BRA.U UP0, `(.L_x_67) ;  /* 0x00000001006c7547 */ /* 0x000fea000b800000 */
[----:B------:R-:W-:-:S03]  /*3370*/  UMOV UR7, 0xffffffff ;  /* 0xffffffff00077882 */ /* 0x000fc60000000000 */
[----:B------:R-:W-:Y:S05]  /*3380*/  BRA.DIV UR7, `(.L_x_68) ;  /* 0x0000005e07ac7947 */ /* 0x000fea000b800000 */
[----:B------:R-:W-:-:S13]  /*3390*/  ELECT P6, URZ, PT ;  /* 0x0000000000ff782f */ /* 0x000fda00038c0000 */
.L_x_153:
[----:B------:R-:W-:Y:S05]  /*33a0*/  @!P6 BRA `(.L_x_67) ;  /* 0x00000000005ce947 */ /* 0x000fea0003800000 */
[----:B-1----:R-:W1:Y:S02]  /*33b0*/  LDS R3, [UR6+0x10] ;  /* 0x00001006ff037984 */ /* 0x002e640008000800 */
[----:B-1----:R-:W-:-:S04]  /*33c0*/  SHF.L.U32 R3, R3, 0x1f, RZ ;  /* 0x0000001f03037819 */ /* 0x002fc800000006ff */
[----:B------:R-:W1:Y:S02]  /*33d0*/  SYNCS.PHASECHK.TRANS64.TRYWAIT P0, [UR6+0x8], R3 ;  /* 0x00000803ff0075a7 */ /* 0x000e640008001106 */
[----:B-1----:R-:W-:Y:S05]  /*33e0*/  @P0 BRA `(.L_x_69) ;  /* 0x0000000000080947 */ /* 0x002fea0003800000 */
[----:B------:R-:W1:Y:S02]  /*33f0*/  SYNCS.PHASECHK.TRANS64.TRYWAIT P0, [UR6+0x8], R3 ;  /* 0x00000803ff0075a7 */ /* 0x000e640008001106 */
[----:B-1----:R-:W-:Y:S05]  /*3400*/  @!P0 BRA `(.L_x_70) ;  /* 0x0000005c00ac8947 */ /* 0x002fea0003800000 */
.L_x_69:
[----:B------:R-:W2:Y:S01]  /*3410*/  LDS R5, [UR37+0x160] ;  /* 0x00016025ff057984 */ /* 0x000ea20008000800 */
[----:B-1----:R-:W-:Y:S02]  /*3420*/  HFMA2 R2, -RZ, RZ, 0, 5.9604644775390625e-08 ;  /* 0x00000001ff027431 */ /* 0x002fe400000001ff */
[----:B------:R-:W-:Y:S01]  /*3430*/  IMAD.MOV.U32 R3, RZ, RZ, 0xffff ;  /* 0x0000ffffff037424 */ /* 0x000fe200078e00ff */
[----:B------:R-:W-:Y:S01]  /*3440*/  UPRMT UR7, UR4, 0x654, UR8 ;  /* 0x0000065404077896 */ /* 0x000fe20008000008 */
[----:B--2---:R-:W-:-:S03]  /*3450*/  IMAD.SHL.U32 R4, R5, 0x20, RZ ;  /* 0x0000002005047824 */ /* 0x004fc600078e00ff */
[-C--:B------:R-:W-:Y:S02]  /*3460*/  SHF.L.U32 R3, R3, R5.reuse, RZ ;  /* 0x0000000503037219 */ /* 0x080fe400000006ff */
[----:B------:R-:W-:Y:S01]  /*3470*/  SHF.L.U32 R5, R2, R5, RZ ;  /* 0x0000000502057219 */ /* 0x000fe200000006ff */
[----:B------:R2:W-:Y:S04]  /*3480*/  STS [UR37+0x160], R4 ;  /* 0x00016004ff007988 */ /* 0x0005e80008000825 */
[----:B------:R2:W-:Y:S04]  /*3490*/  ATOMS.OR RZ, [UR6+0x14], R3 ;  /* 0x00001403ffff798c */ /* 0x0005e8000b000006 */
[----:B------:R2:W-:Y:S01]  /*34a0*/  ATOMS.OR RZ, [UR6+0x18], R5 ;  /* 0x00001805ffff798c */ /* 0x0005e2000b000006 */
[----:B------:R-:W-:Y:S03]  /*34b0*/  SYNCS.ARRIVE.TRANS64.RED.A1T0 RZ, [UR7], RZ ;  /* 0x000000ffffff79a7 */ /* 0x000fe60008100407 */
[----:B------:R2:W-:Y:S01]  /*34c0*/  ATOMS.XOR RZ, [UR6+0x10], R2 ;  /* 0x00001002ffff798c */ /* 0x0005e2000b800006 */
[----:B------:R-:W-:Y:S05]  /*34d0*/  BRA `(.L_x_67) ;  /* 0x0000000000107947 */ /* 0x000fea0003800000 */
.L_x_60:
[----:B------:R-:W-:-:S05]  /*34e0*/  MOV R2, 0xffffffff ;  /* 0xffffffff00027802 */ /* 0x000fca0000000f00 */
[----:B------:R1:W-:Y:S02]  /*34f0*/  STS [UR37+0x160], R2 ;  /* 0x00016002ff007988 */ /* 0x0003e40008000825 */
[----:B-1----:R-:W-:Y:S02]  /*3500*/  MOV R2, 0x3520 ;  /* 0x0000352000027802 */ /* 0x002fe40000000f00 */
[----:B-----5:R-:W-:Y:S05]  /*3510*/  CALL.REL.NOINC `($__internal_1_$__cuda_sm10x_tcgen05_guardrail_trap_phase_invalid_during_alloc) ;  /* 0x0000006000f47944 */ /* 0x020fea0003c00000 */
.L_x_67:
[----:B------:R-:W-:Y:S05]  /*3520*/  WARPSYNC.ALL ;  /* 0x0000000000007948 */ /* 0x000fea0003800000 */
[----:B------:R-:W3:Y:S01]  /*3530*/  S2UR UR7, SR_CgaCtaId ;  /* 0x00000000000779c3 */ /* 0x000ee20000008800 */
[----:B------:R-:W-:Y:S01]  /*3540*/  UMOV UR6, 0x400 ;  /* 0x0000040000067882 */ /* 0x000fe20000000000 */
[----:B------:R-:W-:-:S06]  /*3550*/  NOP ;  /* 0x0000000000007918 */ /* 0x000fcc0000000000 */
[----:B------:R-:W-:Y:S06]  /*3560*/  BAR.ARV 0x6, 0xa0 ;  /* 0x0182800000007b1d */ /* 0x000fec0000002000 */
[----:B------:R-:W4:Y:S01]  /*3570*/  LDCU UR8, c[0x0][0x38c] ;  /* 0x00007180ff0877ac */ /* 0x000f220008000800 */
[----:B------:R-:W-:Y:S01]  /*3580*/  LOP3.LUT R0, R0, 0xffff, RZ, 0xc0, !PT ;  /* 0x0000ffff00007812 */ /* 0x000fe200078ec0ff */
[----:B-1----:R-:W-:Y:S01]  /*3590*/  IMAD.MOV.U32 R9, RZ, RZ, 0x1 ;  /* 0x00000001ff097424 */ /* 0x002fe200078e00ff */
[----:B------:R-:W-:Y:S01]  /*35a0*/  LOP3.LUT R8, R8, 0xffff, RZ, 0xc0, !PT ;  /* 0x0000ffff08087812 */ /* 0x000fe200078ec0ff */
[----:B------:R-:W-:Y:S01]  /*35b0*/  UMOV UR19, URZ ;  /* 0x000000ff00137c82 */ /* 0x000fe20008000000 */
[----:B------:R-:W-:Y:S01]  /*35c0*/  R2UR UR11, R0 ;  /* 0x00000000000b72ca */ /* 0x000fe200000e0000 */
[----:B------:R-:W-:Y:S01]  /*35d0*/  UMOV UR18, URZ ;  /* 0x000000ff00127c82 */ /* 0x000fe20008000000 */
[----:B------:R-:W-:Y:S01]  /*35e0*/  R2UR UR12, R8 ;  /* 0x00000000080c72ca */ /* 0x000fe200000e0000 */
[----:B------:R-:W-:Y:S01]  /*35f0*/  IMAD.MOV.U32 R8, RZ, RZ, RZ ;  /* 0x000000ffff087224 */ /* 0x000fe200078e00ff */
[----:B------:R-:W-:Y:S01]  /*3600*/  UMOV UR17, URZ ;  /* 0x000000ff00117c82 */ /* 0x000fe20008000000 */
[----:B---3--:R-:W-:-:S02]  /*3610*/  ULEA UR7, UR7, UR6, 0x18 ;  /* 0x0000000607077291 */ /* 0x008fc4000f8ec0ff */
[----:B------:R-:W-:Y:S02]  /*3620*/  UISETP.NE.AND UP2, UPT, UR5, URZ, UPT ;  /* 0x000000ff0500728c */ /* 0x000fe4000bf45270 */
[----:B------:R-:W-:Y:S02]  /*3630*/  UIADD3 UR13, UPT, UPT, UR7, 0x8400, URZ ;  /* 0x00008400070d7890 */ /* 0x000fe4000fffe0ff */
[----:B------:R-:W-:Y:S02]  /*3640*/  UIADD3 UR14, UPT, UPT, UR7, 0x28400, URZ ;  /* 0x00028400070e7890 */ /* 0x000fe4000fffe0ff */
[----:B----4-:R-:W-:Y:S01]  /*3650*/  UIADD3 UR8, UPT, UPT, UR8, 0x7f, URZ ;  /* 0x0000007f08087890 */ /* 0x010fe2000fffe0ff */
[----:B--2---:R-:W1:Y:S01]  /*3660*/  LDS R2, [UR7+0x160] ;  /* 0x00016007ff027984 */ /* 0x004e620008000800 */
[----:B------:R-:W-:Y:S02]  /*3670*/  USHF.R.U32.HI UR13, URZ, 0x4, UR13 ;  /* 0x00000004ff0d7899 */ /* 0x000fe4000801160d */
[----:B------:R-:W-:-:S02]  /*3680*/  USHF.R.S32.HI UR6, URZ, 0x1f, UR8 ;  /* 0x0000001fff067899 */ /* 0x000fc40008011408 */
[----:B------:R-:W-:Y:S02]  /*3690*/  USHF.R.U32.HI UR14, URZ, 0x4, UR14 ;  /* 0x00000004ff0e7899 */ /* 0x000fe4000801160e */
[----:B------:R-:W-:Y:S02]  /*36a0*/  ULEA.HI UR6, UR6, UR8, URZ, 0x7 ;  /* 0x0000000806067291 */ /* 0x000fe4000f8f38ff */
[----:B------:R-:W-:Y:S02]  /*36b0*/  ULOP3.LUT UR13, UR13, 0x3fff, URZ, 0xc0, !UPT ;  /* 0x00003fff0d0d7892 */ /* 0x000fe4000f8ec0ff */
[----:B------:R-:W-:Y:S02]  /*36c0*/  USHF.R.S32.HI UR6, URZ, 0x7, UR6 ;  /* 0x00000007ff067899 */ /* 0x000fe40008011406 */
[----:B------:R-:W-:Y:S02]  /*36d0*/  ULOP3.LUT UR14, UR14, 0x3fff, URZ, 0xc0, !UPT ;  /* 0x00003fff0e0e7892 */ /* 0x000fe4000f8ec0ff */
[----:B------:R-:W-:Y:S01]  /*36e0*/  UISETP.LT.AND UP0, UPT, UR6, 0x1, UPT ;  /* 0x000000010600788c */ /* 0x000fe2000bf01270 */
[----:B------:R-:W-:Y:S01]  /*36f0*/  UMOV UR28, 0x0 ;  /* 0x00000000001c7882 */ /* 0x000fe20000000000 */
[----:B------:R-:W-:Y:S01]  /*3700*/  UMOV UR29, 0x10200490 ;  /* 0x10200490001d7882 */ /* 0x000fe20000000000 */
[----:B------:R-:W-:-:S02]  /*3710*/  ULOP3.LUT UR13, UR13, 0x10000, URZ, 0xfc, !UPT ;  /* 0x000100000d0d7892 */ /* 0x000fc4000f8efcff */
[----:B------:R-:W-:Y:S02]  /*3720*/  ULOP3.LUT UR14, UR14, 0x10000, URZ, 0xfc, !UPT ;  /* 0x000100000e0e7892 */ /* 0x000fe4000f8efcff */
[----:B------:R-:W-:Y:S01]  /*3730*/  USEL UR20, UR6, 0x1, !UP0 ;  /* 0x0000000106147887 */ /* 0x000fe2000c000000 */
[----:B------:R-:W-:Y:S01]  /*3740*/  UMOV UR26, 0x0 ;  /* 0x00000000001a7882 */ /* 0x000fe20000000000 */
[----:B------:R-:W-:Y:S01]  /*3750*/  UMOV UR27, 0x10200490 ;  /* 0x10200490001b7882 */ /* 0x000fe20000000000 */
[----:B------:R-:W-:Y:S01]  /*3760*/  UMOV UR24, 0x0 ;  /* 0x0000000000187882 */ /* 0x000fe20000000000 */
[----:B------:R-:W-:Y:S01]  /*3770*/  UMOV UR25, 0x10200490 ;  /* 0x1020049000197882 */ /* 0x000fe20000000000 */
[----:B------:R-:W-:Y:S01]  /*3780*/  UMOV UR22, 0x0 ;  /* 0x0000000000167882 */ /* 0x000fe20000000000 */
[----:B------:R-:W-:Y:S01]  /*3790*/  UMOV UR23, 0x10200490 ;  /* 0x1020049000177882 */ /* 0x000fe20000000000 */
[----:B-1----:R-:W-:Y:S02]  /*37a0*/  R2UR UR21, R2 ;  /* 0x00000000021572ca */ /* 0x002fe400000e0000 */
[----:B------:R-:W-:-:S13]  /*37b0*/  CS2R R2, SRZ ;  /* 0x0000000000027805 */ /* 0x000fda000001ff00 */
.L_x_78:
[C---:B------:R-:W-:Y:S02]  /*37c0*/  LEA R0, R8.reuse, UR7, 0x3 ;  /* 0x0000000708007c11 */ /* 0x040fe4000f8e18ff */
[----:B------:R-:W-:Y:S02]  /*37d0*/  SHF.L.U32 R5, R3, 0x1f, RZ ;  /* 0x0000001f03057819 */ /* 0x000fe400000006ff */
[----:B------:R-:W-:Y:S02]  /*37e0*/  LEA R4, R8, UR7, 0x4 ;  /* 0x0000000708047c11 */ /* 0x000fe4000f8e20ff */
[----:B------:R-:W1:Y:S02]  /*37f0*/  SYNCS.PHASECHK.TRANS64.TRYWAIT P0, [R0+URZ+0xb0], R5 ;  /* 0x0000b005000075a7 */ /* 0x000e6400080011ff */
[----:B-1-34-:R-:W-:Y:S05]  /*3800*/  @!P0 BRA `(.L_x_71) ;  /* 0x0000005800c48947 */ /* 0x01afea0003800000 */
.L_x_154:
[----:B-1----:R-:W1:Y:S01]  /*3810*/  LDS.128 R4, [R4+0x140] ;  /* 0x0001400004047984 */ /* 0x002e620000000c00 */
[----:B------:R-:W-:Y:S02]  /*3820*/  VIADD R0, R0, 0xc0 ;  /* 0x000000c000007836 */ /* 0x000fe40000000000 */
[----:B------:R-:W-:Y:S01]  /*3830*/  VIADD R8, R8, 0x1 ;  /* 0x0000000108087836 */ /* 0x000fe20000000000 */
[----:B------:R-:W-:Y:S01]  /*3840*/  @!PT LDS RZ, [RZ] ;  /* 0x00000000fffff984 */ /* 0x000fe20000000800 */
[----:B------:R-:W-:Y:S01]  /*3850*/  @!PT LDS RZ, [RZ] ;  /* 0x00000000fffff984 */ /* 0x000fe20000000800 */
[----:B------:R-:W-:Y:S01]  /*3860*/  @!PT LDS RZ, [RZ] ;  /* 0x00000000fffff984 */ /* 0x000fe20000000800 */
[----:B------:R-:W-:Y:S01]  /*3870*/  @!PT LDS RZ, [RZ] ;  /* 0x00000000fffff984 */ /* 0x000fe20000000800 */
[----:B------:R2:W-:Y:S06]  /*3880*/  MEMBAR.ALL.CTA ;  /* 0x0000000000007992 */ /* 0x0005ec0000008000 */
[----:B--2---:R-:W2:Y:S01]  /*3890*/  FENCE.VIEW.ASYNC.S ;  /* 0x00000000000073c6 */ /* 0x004ea20000000000 */
[----:B------:R-:W-:-:S04]  /*38a0*/  PRMT R0, RZ, 0x654, R0 ;  /* 0x00000654ff007816 */ /* 0x000fc80000000000 */
[----:B--2---:R2:W-:Y:S01]  /*38b0*/  SYNCS.ARRIVE.TRANS64.RED.A1T0 RZ, [R0+URZ], RZ ;  /* 0x000000ff00ff79a7 */ /* 0x0045e200081004ff */
[----:B-1----:R-:W-:Y:S01]  /*38c0*/  LOP3.LUT P1, RZ, R6, 0x1, RZ, 0xc0, !PT ;  /* 0x0000000106ff7812 */ /* 0x002fe2000782c0ff */
[----:B--2---:R-:W-:-:S12]  /*38d0*/  BRA.U UP2, `(.L_x_72) ;  /* 0x0000000502087547 */ /* 0x004fd8000b800000 */
[----:B------:R-:W1:Y:S01]  /*38e0*/  LDCU UR8, c[0x0][0x38c] ;  /* 0x00007180ff0877ac */ /* 0x000e620008000800 */
[----:B------:R-:W-:Y:S02]  /*38f0*/  PLOP3.LUT P2, PT, PT, PT, PT, 0x80, 0x8 ;  /* 0x000000000008781c */ /* 0x000fe40003f4f070 */
[----:B------:R-:W-:Y:S01]  /*3900*/  SHF.L.U32 R5, R9, 0x1f, RZ ;  /* 0x0000001f09057819 */ /* 0x000fe200000006ff */
[----:B------:R-:W-:Y:S02]  /*3910*/  ULEA UR9, UR19, UR7, 0x3 ;  /* 0x0000000713097291 */ /* 0x000fe4000f8e18ff */
[----:B------:R-:W-:Y:S02]  /*3920*/  ULEA UR10, UR19, UR21, 0x7 ;  /* 0x00000015130a7291 */ /* 0x000fe4000f8e38ff */
[----:B-1----:R-:W-:-:S06]  /*3930*/  UISETP.GE.AND UP0, UPT, UR8, 0x1, UPT ;  /* 0x000000010800788c */ /* 0x002fcc000bf06270 */
[----:B------:R-:W-:-:S05]  /*3940*/  PLOP3.LUT P0, PT, PT, PT, UP0, 0x80, 0x8 ;  /* 0x000000000008781c */ /* 0x000fca0003f0f008 */
[----:B------:R-:W-:-:S08]  /*3950*/  @UP0 ULEA UR8, UR18, UR7, 0x3 ;  /* 0x0000000712080291 */ /* 0x000fd0000f8e18ff */
[----:B------:R-:W-:-:S04]  /*3960*/  @P0 SHF.L.U32 R0, R2, 0x1f, RZ ;  /* 0x0000001f02000819 */ /* 0x000fc800000006ff */
[----:B------:R1:W2:Y:S01]  /*3970*/  @P0 SYNCS.PHASECHK.TRANS64.TRYWAIT P2, [UR8], R0 ;  /* 0x00000000ff0005a7 */ /* 0x0002a20008041108 */
[----:B------:R-:W3:Y:S02]  /*3980*/  SYNCS.PHASECHK.TRANS64.TRYWAIT P0, [UR9+0xf0], R5 ;  /* 0x0000f005ff0075a7 */ /* 0x000ee40008001109 */
[----:B-123--:R-:W-:Y:S05]  /*3990*/  @!P0 BRA `(.L_x_73) ;  /* 0x0000005800748947 */ /* 0x00efea0003800000 */
.L_x_156:
[----:B------:R-:W-:Y:S01]  /*39a0*/  UMOV UR16, UR17 ;  /* 0x0000001100107c82 */ /* 0x000fe20008000000 */
[----:B------:R-:W-:Y:S05]  /*39b0*/  BRA.U !UP0, `(.L_x_74) ;  /* 0x0000000108c07547 */ /* 0x000fea000b800000 */
[----:B------:R-:W-:Y:S02]  /*39c0*/  UIADD3 UR16, UPT, UPT, UR20, UR17, URZ ;  /* 0x0000001114107290 */ /* 0x000fe4000fffe0ff */
[----:B------:R-:W-:Y:S01]  /*39d0*/  UPLOP3.LUT UP3, UPT, UPT, UPT, UPT, 0x40, 0x4 ;  /* 0x000000000004789c */ /* 0x000fe20003f6e870 */
[----:B------:R-:W-:Y:S01]  /*39e0*/  UMOV UR15, UR6 ;  /* 0x00000006000f7c82 */ /* 0x000fe20008000000 */
[----:B------:R-:W-:-:S09]  /*39f0*/  UMOV UR46, UR18 ;  /* 0x00000012002e7c82 */ /* 0x000fd20008000000 */
.L_x_77:
[----:B--2---:R-:W-:Y:S01]  /*3a00*/  ULEA UR8, UR46, UR7, 0x3 ;  /* 0x000000072e087291 */ /* 0x004fe2000f8e18ff */
[----:B---3--:R-:W-:Y:S11]  /*3a10*/  @P2 BRA `(.L_x_75) ;  /* 0x00000000000c2947 */ /* 0x008ff60003800000 */
[----:B-1----:R-:W-:Y:S04]  /*3a20*/  SHF.L.U32 R5, R2, 0x1f, RZ ;  /* 0x0000001f02057819 */ /* 0x002fe800000006ff */
[----:B------:R-:W1:Y:S02]  /*3a30*/  SYNCS.PHASECHK.TRANS64.TRYWAIT P0, [UR8], R5 ;  /* 0x00000005ff0075a7 */ /* 0x000e640008001108 */
[----:B-1----:R-:W-:Y:S05]  /*3a40*/  @!P0 BRA `(.L_x_76) ;  /* 0x0000005800608947 */ /* 0x002fea0003800000 */
.L_x_75:
[----:B------:R-:W-:Y:S01]  /*3a50*/  UISETP.NE.AND UP0, UPT, UR15, 0x1, UPT ;  /* 0x000000010f00788c */ /* 0x000fe2000bf05270 */
[----:B------:R-:W-:Y:S01]  /*3a60*/  PLOP3.LUT P2, PT, PT, PT, PT, 0x80, 0x8 ;  /* 0x000000000008781c */ /* 0x000fe20003f4f070 */
[----:B------:R-:W-:Y:S02]  /*3a70*/  UIADD3 UR18, UPT, UPT, UR46, 0x1, URZ ;  /* 0x000000012e127890 */ /* 0x000fe4000fffe0ff */
[----:B------:R-:W-:Y:S02]  /*3a80*/  ULEA UR32, UR46, UR14, 0x9 ;  /* 0x0000000e2e207291 */ /* 0x000fe4000f8e48ff */
[----:B------:R-:W-:Y:S01]  /*3a90*/  UISETP.NE.AND UP1, UPT, UR18, 0x8, UPT ;  /* 0x000000081200788c */ /* 0x000fe2000bf25270 */
[----:B------:R-:W-:Y:S01]  /*3aa0*/  PLOP3.LUT P0, PT, PT, PT, UP0, 0x80, 0x8 ;  /* 0x000000000008781c */ /* 0x000fe20003f0f008 */
[----:B------:R-:W-:Y:S02]  /*3ab0*/  UIADD3 UR44, UPT, UPT, UR32, 0x2, URZ ;  /* 0x00000002202c7890 */ /* 0x000fe4000fffe0ff */
[----:B------:R-:W-:Y:S02]  /*3ac0*/  USEL UR31, URZ, 0x1, UP1 ;  /* 0x00000001ff1f7887 */ /* 0x000fe40008800000 */
[----:B------:R-:W-:Y:S02]  /*3ad0*/  USEL UR18, UR18, URZ, UP1 ;  /* 0x000000ff12127287 */ /* 0x000fe40008800000 */
[----:B------:R-:W-:Y:S02]  /*3ae0*/  UIADD3 UR40, UPT, UPT, UR32, 0x4, URZ ;  /* 0x0000000420287890 */ /* 0x000fe4000fffe0ff */
[----:B------:R-:W-:Y:S01]  /*3af0*/  @UP0 ULEA UR30, UR18, UR7, 0x3 ;  /* 0x00000007121e0291 */ /* 0x000fe2000f8e18ff */
[----:B------:R-:W-:Y:S01]  /*3b00*/  LOP3.LUT R2, R2, UR31, RZ, 0x3c, !PT ;  /* 0x0000001f02027c12 */ /* 0x000fe2000f8e3cff */
[----:B------:R-:W-:Y:S02]  /*3b10*/  UIADD3 UR36, UPT, UPT, UR32, 0x6, URZ ;  /* 0x0000000620247890 */ /* 0x000fe4000fffe0ff */
[----:B------:R-:W-:Y:S01]  /*3b20*/  UIADD3 UR8, UPT, UPT, UR8, 0x40, URZ ;  /* 0x0000004008087890 */ /* 0x000fe2000fffe0ff */
[----:B-1----:R-:W-:Y:S01]  /*3b30*/  @P0 SHF.L.U32 R0, R2, 0x1f, RZ ;  /* 0x0000001f02000819 */ /* 0x002fe200000006ff */
[----:B------:R-:W-:Y:S02]  /*3b40*/  UIADD3 UR17, UPT, UPT, UR17, 0x1, URZ ;  /* 0x0000000111117890 */ /* 0x000fe4000fffe0ff */
[----:B------:R-:W-:Y:S01]  /*3b50*/  UIADD3 UR15, UPT, UPT, UR15, -0x1, URZ ;  /* 0xffffffff0f0f7890 */ /* 0x000fe2000fffe0ff */
[----:B------:R2:W3:Y:S01]  /*3b60*/  @P0 SYNCS.PHASECHK.TRANS64.TRYWAIT P2, [UR30], R0 ;  /* 0x00000000ff0005a7 */ /* 0x0004e2000804111e */
[----:B------:R-:W-:Y:S02]  /*3b70*/  ULEA UR30, UR46, UR13, 0xa ;  /* 0x0000000d2e1e7291 */ /* 0x000fe4000f8e50ff */
[----:B------:R-:W-:Y:S02]  /*3b80*/  UISETP.NE.AND UP0, UPT, UR17, UR16, UPT ;  /* 0x000000101100728c */ /* 0x000fe4000bf05270 */
[----:B------:R-:W-:Y:S02]  /*3b90*/  UIADD3 UR42, UPT, UPT, UR30, 0x2, URZ ;  /* 0x000000021e2a7890 */ /* 0x000fe4000fffe0ff */
[----:B------:R-:W-:Y:S02]  /*3ba0*/  UIADD3 UR38, UPT, UPT, UR30, 0x4, URZ ;  /* 0x000000041e267890 */ /* 0x000fe4000fffe0ff */
[----:B------:R-:W-:Y:S01]  /*3bb0*/  UIADD3 UR34, UPT, UPT, UR30, 0x6, URZ ;  /* 0x000000061e227890 */ /* 0x000fe2000fffe0ff */
[----:B------:R-:W-:Y:S01]  /*3bc0*/  UMOV UR33, 0x40004040 ;  /* 0x4000404000217882 */ /* 0x000fe20000000000 */
[----:B------:R-:W-:Y:S01]  /*3bd0*/  UMOV UR31, 0x40004040 ;  /* 0x40004040001f7882 */ /* 0x000fe20000000000 */
[----:B------:R-:W-:Y:S01]  /*3be0*/  UMOV UR45, 0x40004040 ;  /* 0x40004040002d7882 */ /* 0x000fe20000000000 */
[----:B------:R2:W-:Y:S01]  /*3bf0*/  UTCQMMA.2CTA gdesc[UR30], gdesc[UR32], tmem[UR10], tmem[UR28], idesc[UR29], UP3 ;  /* 0x00ff1c201e0075ea */ /* 0x0005e20009a0030a */
[----:B------:R-:W-:Y:S01]  /*3c00*/  UPLOP3.LUT UP3, UPT, UPT, UPT, UPT, 0x80, 0x8 ;  /* 0x000000000008789c */ /* 0x000fe20003f6f070 */
[----:B------:R-:W-:Y:S01]  /*3c10*/  UMOV UR43, 0x40004040 ;  /* 0x40004040002b7882 */ /* 0x000fe20000000000 */
[----:B------:R-:W-:Y:S01]  /*3c20*/  UMOV UR41, 0x40004040 ;  /* 0x4000404000297882 */ /* 0x000fe20000000000 */
[----:B------:R2:W-:Y:S01]  /*3c30*/  UTCQMMA.2CTA gdesc[UR42], gdesc[UR44], tmem[UR10], tmem[UR26], idesc[UR27], UPT ;  /* 0x00ff1a2c2a0075ea */ /* 0x0005e2000ba0030a */
[----:B------:R-:W-:Y:S01]  /*3c40*/  UMOV UR39, 0x40004040 ;  /* 0x4000404000277882 */ /* 0x000fe20000000000 */
[----:B------:R-:W-:Y:S01]  /*3c50*/  UMOV UR37, 0x40004040 ;  /* 0x4000404000257882 */ /* 0x000fe20000000000 */
[----:B------:R-:W-:Y:S01]  /*3c60*/  UMOV UR35, 0x40004040 ;  /* 0x4000404000237882 */ /* 0x000fe20000000000 */
[----:B------:R2:W-:Y:S01]  /*3c70*/  UTCQMMA.2CTA gdesc[UR38], gdesc[UR40], tmem[UR10], tmem[UR24], idesc[UR25], UPT ;  /* 0x00ff1828260075ea */ /* 0x0005e2000ba0030a */
[----:B------:R2:W-:Y:S01]  /*3c80*/  UTCQMMA.2CTA gdesc[UR34], gdesc[UR36], tmem[UR10], tmem[UR22], idesc[UR23], UPT ;  /* 0x00ff1624220075ea */ /* 0x0005e2000ba0030a */
[----:B------:R2:W-:Y:S01]  /*3c90*/  UTCBAR.2CTA.MULTICAST [UR8], URZ, UR12 ;  /* 0x000000ff080073e9 */ /* 0x0005e2000820080c */
[----:B------:R-:W-:Y:S01]  /*3ca0*/  UMOV UR46, UR18 ;  /* 0x00000012002e7c82 */ /* 0x000fe20008000000 */
[----:B------:R-:W-:Y:S05]  /*3cb0*/  BRA.U UP0, `(.L_x_77) ;  /* 0xfffffffd00507547 */ /* 0x000fea000b83ffff */
.L_x_74:
[----:B------:R-:W-:Y:S01]  /*3cc0*/  UIADD3 UR9, UPT, UPT, UR9, 0xd0, URZ ;  /* 0x000000d009097890 */ /* 0x000fe2000fffe0ff */
[----:B------:R-:W-:-:S08]  /*3cd0*/  UMOV UR17, UR16 ;  /* 0x0000001000117c82 */ /* 0x000fd00008000000 */
[----:B------:R4:W-:Y:S01]  /*3ce0*/  UTCBAR.2CTA.MULTICAST [UR9], URZ, UR11 ;  /* 0x000000ff090073e9 */ /* 0x0009e2000820080b */
[----:B------:R-:W-:Y:S02]  /*3cf0*/  NOP ;  /* 0x0000000000007918 */ /* 0x000fe40000000000 */
.L_x_72:
[----:B------:R-:W-:Y:S01]  /*3d00*/  UIADD3 UR19, UPT, UPT, UR19, 0x1, URZ ;  /* 0x0000000113137890 */ /* 0x000fe2000fffe0ff */
[----:B------:R-:W-:-:S03]  /*3d10*/  ISETP.NE.AND P0, PT, R8, 0x2, PT ;  /* 0x000000020800780c */ /* 0x000fc60003f05270 */
[----:B------:R-:W-:Y:S01]  /*3d20*/  UISETP.NE.AND UP0, UPT, UR19, 0x4, UPT ;  /* 0x000000041300788c */ /* 0x000fe2000bf05270 */
[----:B-12---:R-:W-:Y:S02]  /*3d30*/  SEL R0, RZ, 0x1, P0 ;  /* 0x00000001ff007807 */ /* 0x006fe40000000000 */
[----:B------:R-:W-:Y:S01]  /*3d40*/  SEL R8, R8, RZ, P0 ;  /* 0x000000ff08087207 */ /* 0x000fe20000000000 */
[----:B------:R-:W-:Y:S01]  /*3d50*/  USEL UR8, URZ, 0x1, UP0 ;  /* 0x00000001ff087887 */ /* 0x000fe20008000000 */
[----:B------:R-:W-:Y:S01]  /*3d60*/  LOP3.LUT R3, R3, R0, RZ, 0x3c, !PT ;  /* 0x0000000003037212 */ /* 0x000fe200078e3cff */
[----:B------:R-:W-:-:S04]  /*3d70*/  USEL UR19, UR19, URZ, UP0 ;  /* 0x000000ff13137287 */ /* 0x000fc80008000000 */
[----:B------:R-:W-:Y:S01]  /*3d80*/  LOP3.LUT R9, R9, UR8, RZ, 0x3c, !PT ;  /* 0x0000000809097c12 */ /* 0x000fe2000f8e3cff */
[----:B------:R-:W-:Y:S07]  /*3d90*/  @P1 BRA `(.L_x_78) ;  /* 0xfffffff800881947 */ /* 0x000fee000383ffff */
[----:B------:R-:W1:Y:S01]  /*3da0*/  S2UR UR6, SR_CgaCtaId ;  /* 0x00000000000679c3 */ /* 0x000e620000008800 */
[----:B------:R-:W-:Y:S01]  /*3db0*/  ELECT P0, URZ, PT ;  /* 0x0000000000ff782f */ /* 0x000fe20003800000 */
[----:B------:R-:W-:Y:S01]  /*3dc0*/  HFMA2 R0, -RZ, RZ, 0, 5.9604644775390625e-08 ;  /* 0x00000001ff007431 */ /* 0x000fe200000001ff */
[----:B------:R-:W-:-:S05]  /*3dd0*/  UMOV UR8, 0x40 ;  /* 0x0000004000087882 */ /* 0x000fca0000000000 */
[----:B------:R-:W-:Y:S01]  /*3de0*/  UVIRTCOUNT.DEALLOC.SMPOOL 0x80 ;  /* 0x000000800000784c */ /* 0x000fe20000000000 */
[----:B------:R-:W-:Y:S02]  /*3df0*/  UISETP.NE.AND UP0, UPT, UR5, URZ, UPT ;  /* 0x000000ff0500728c */ /* 0x000fe4000bf05270 */
[----:B-1----:R-:W-:-:S09]  /*3e00*/  ULEA UR6, UR6, UR8, 0x18 ;  /* 0x0000000806067291 */ /* 0x002fd2000f8ec0ff */
[----:B------:R1:W-:Y:S01]  /*3e10*/  @P0 STS.U8 [UR6+0x1c], R0 ;  /* 0x00001c00ff000988 */ /* 0x0003e20008000006 */
[----:B------:R-:W-:Y:S05]  /*3e20*/  BRA.U UP0, `(.L_x_79) ;  /* 0x0000000100a07547 */ /* 0x000fea000b800000 */
[----:B------:R-:W-:Y:S01]  /*3e30*/  UIADD3 UR5, UPT, UPT, UR7, 0xf0, URZ ;  /* 0x000000f007057890 */ /* 0x000fe2000fffe0ff */
[----:B------:R-:W-:-:S03]  /*3e40*/  SHF.L.U32 R3, R9, 0x1f, RZ ;  /* 0x0000001f09037819 */ /* 0x000fc600000006ff */
[----:B------:R-:W-:-:S09]  /*3e50*/  ULEA UR8, UR19, UR5, 0x3 ;  /* 0x0000000513087291 */ /* 0x000fd2000f8e18ff */
[----:B------:R-:W2:Y:S02]  /*3e60*/  SYNCS.PHASECHK.TRANS64.TRYWAIT P0, [UR8], R3 ;  /* 0x00000003ff0075a7 */ /* 0x000ea40008001108 */
[----:B--2---:R-:W-:Y:S05]  /*3e70*/  @!P0 BRA `(.L_x_80) ;  /* 0x00000054006c8947 */ /* 0x004fea0003800000 */
.L_x_159:
[----:B----4-:R-:W-:-:S04]  /*3e80*/  UIADD3 UR9, UPT, UPT, UR19, 0x1, URZ ;  /* 0x0000000113097890 */ /* 0x010fc8000fffe0ff */
        /* <DEDUP_REMOVED lines=8> */
.L_x_161:
        /* <DEDUP_REMOVED lines=9> */
.L_x_163:
[----:B------:R-:W-:-:S04]  /*3fa0*/  UIADD3 UR9, UPT, UPT, UR9, 0x1, URZ ;  /* 0x0000000109097890 */ /* 0x000fc8000fffe0ff */
[----:B------:R-:W-:-:S04]  /*3fb0*/  UISETP.NE.AND UP1, UPT, UR9, 0x4, UPT ;  /* 0x000000040900788c */ /* 0x000fc8000bf25270 */
[----:B------:R-:W-:Y:S02]  /*3fc0*/  USEL UR8, URZ, 0x1, UP1 ;  /* 0x00000001ff087887 */ /* 0x000fe40008800000 */
[----:B------:R-:W-:-:S04]  /*3fd0*/  USEL UR9, UR9, URZ, UP1 ;  /* 0x000000ff09097287 */ /* 0x000fc80008800000 */
[----:B------:R-:W-:Y:S01]  /*3fe0*/  ULEA UR9, UR9, UR5, 0x3 ;  /* 0x0000000509097291 */ /* 0x000fe2000f8e18ff */
[----:B-1----:R-:W-:-:S04]  /*3ff0*/  LOP3.LUT R3, R2, UR8, RZ, 0x3c, !PT ;  /* 0x0000000802037c12 */ /* 0x002fc8000f8e3cff */
[----:B------:R-:W-:Y:S01]  /*4000*/  SHF.L.U32 R3, R3, 0x1f, RZ ;  /* 0x0000001f03037819 */ /* 0x000fe200000006ff */
[----:B------:R-:W-:-:S04]  /*4010*/  IMAD.U32 R0, RZ, RZ, UR9 ;  /* 0x00000009ff007e24 */ /* 0x000fc8000f8e00ff */
[----:B------:R1:W2:Y:S03]  /*4020*/  SYNCS.PHASECHK.TRANS64.TRYWAIT P0, [R0+URZ], R3 ;  /* 0x00000003000075a7 */ /* 0x0002a600080011ff */
[----:B--2---:R-:W-:Y:S05]  /*4030*/  @!P0 NANOSLEEP.SYNCS 0x989680 ;  /* 0x009896800000895d */ /* 0x004fea0003900000 */
[----:B------:R-:W2:Y:S02]  /*4040*/  @!P0 SYNCS.PHASECHK.TRANS64 P0, [R0+URZ], R3 ;  /* 0x00000003000085a7 */ /* 0x000ea400080010ff */
[----:B--2---:R-:W-:Y:S05]  /*4050*/  @P0 BRA `(.L_x_83) ;  /* 0x0000000000200947 */ /* 0x004fea0003800000 */
.L_x_84:
[----:B--2---:R2:W4:Y:S02]  /*4060*/  SYNCS.PHASECHK.TRANS64.TRYWAIT P0, [R0+URZ], R3 ;  /* 0x00000003000075a7 */ /* 0x00452400080011ff */
[----:B----4-:R-:W-:Y:S05]  /*4070*/  @!P0 NANOSLEEP.SYNCS 0x989680 ;  /* 0x009896800000895d */ /* 0x010fea0003900000 */
[----:B------:R-:W4:Y:S02]  /*4080*/  @!P0 SYNCS.PHASECHK.TRANS64 P0, [R0+URZ], R3 ;  /* 0x00000003000085a7 */ /* 0x000f2400080010ff */
[----:B----4-:R-:W-:Y:S05]  /*4090*/  @!P0 BRA `(.L_x_84) ;  /* 0xfffffffc00f08947 */ /* 0x010fea000383ffff */
[----:B------:R-:W-:Y:S05]  /*40a0*/  BRA `(.L_x_83) ;  /* 0x00000000000c7947 */ /* 0x000fea0003800000 */
.L_x_79:
[----:B------:R-:W-:-:S04]  /*40b0*/  UIADD3 UR5, UPT, UPT, UR7, 0x130, URZ ;  /* 0x0000013007057890 */ /* 0x000fc8000fffe0ff */
[----:B------:R-:W-:-:S09]  /*40c0*/  UPRMT UR5, UR4, 0x654, UR5 ;  /* 0x0000065404057896 */ /* 0x000fd20008000005 */
[----:B------:R-:W-:Y:S03]  /*40d0*/  SYNCS.ARRIVE.TRANS64.RED.A1T0 RZ, [UR5], RZ ;  /* 0x000000ffffff79a7 */ /* 0x000fe60008100405 */
.L_x_83:
[----:B-12---:R-:W-:Y:S01]  /*40e0*/  SHF.L.U32 R3, RZ, 0x1f, RZ ;  /* 0x0000001fff037819 */ /* 0x006fe200000006ff */
[----:B------:R-:W-:Y:S01]  /*40f0*/  UIADD3 UR5, UPT, UPT, UR7, 0x130, URZ ;  /* 0x0000013007057890 */ /* 0x000fe2000fffe0ff */
[----:B------:R-:W-:Y:S02]  /*4100*/  PLOP3.LUT P0, PT, PT, PT, UP0, 0x80, 0x8 ;  /* 0x000000000008781c */ /* 0x000fe40003f0f008 */
[----:B------:R-:W1:Y:S02]  /*4110*/  SYNCS.PHASECHK.TRANS64.TRYWAIT P1, [UR7+0x130], R3 ;  /* 0x00013003ff0075a7 */ /* 0x000e640008021107 */
[----:B-1----:R-:W-:Y:S09]  /*4120*/  @!P1 BRA `(.L_x_85) ;  /* 0x0000005400089947 */ /* 0x002ff20003800000 */
.L_x_165:
[----:B------:R-:W-:Y:S01]  /*4130*/  @!UP0 UPRMT UR5, UR4, 0x654, UR5 ;  /* 0x0000065404058896 */ /* 0x000fe20008000005 */
[----:B------:R-:W-:Y:S02]  /*4140*/  UMOV UR8, 0xffff ;  /* 0x0000ffff00087882 */ /* 0x000fe40000000000 */
[----:B------:R-:W-:-:S06]  /*4150*/  UMOV UR4, 0x1 ;  /* 0x0000000100047882 */ /* 0x000fcc0000000000 */
[----:B------:R-:W-:Y:S01]  /*4160*/  @!P0 SYNCS.ARRIVE.TRANS64.RED.A1T0 RZ, [UR5], RZ ;  /* 0x000000ffffff89a7 */ /* 0x000fe20008100405 */
[----:B------:R-:W-:Y:S01]  /*4170*/  NOP ;  /* 0x0000000000007918 */ /* 0x000fe20000000000 */
[----:B-1----:R-:W1:Y:S01]  /*4180*/  LDS R0, [UR6+0x14] ;  /* 0x00001406ff007984 */ /* 0x002e620008000800 */
[----:B------:R-:W-:-:S04]  /*4190*/  ULOP3.LUT UR5, UR21, 0xffff, URZ, 0xc0, !UPT ;  /* 0x0000ffff15057892 */ /* 0x000fc8000f8ec0ff */
[----:B------:R-:W-:-:S04]  /*41a0*/  USHF.R.U32.HI UR5, URZ, 0x5, UR5 ;  /* 0x00000005ff057899 */ /* 0x000fc80008011605 */
[----:B------:R-:W-:Y:S02]  /*41b0*/  USHF.L.U32 UR8, UR8, UR5, URZ ;  /* 0x0000000508087299 */ /* 0x000fe400080006ff */
[----:B------:R-:W-:-:S04]  /*41c0*/  USHF.L.U32 UR4, UR4, UR5, URZ ;  /* 0x0000000504047299 */ /* 0x000fc800080006ff */
[----:B-1----:R-:W-:-:S04]  /*41d0*/  LOP3.LUT R0, R0, UR8, RZ, 0xc0, !PT ;  /* 0x0000000800007c12 */ /* 0x002fc8000f8ec0ff */
[----:B------:R-:W-:-:S13]  /*41e0*/  ISETP.NE.AND P0, PT, R0, UR8, PT ;  /* 0x0000000800007c0c */ /* 0x000fda000bf05270 */
[----:B------:R-:W-:Y:S05]  /*41f0*/  @P0 BRA `(.L_x_86) ;  /* 0x0000000000580947 */ /* 0x000fea0003800000 */
[----:B------:R-:W1:Y:S02]  /*4200*/  LDS R0, [UR6+0x18] ;  /* 0x00001806ff007984 */ /* 0x000e640008000800 */
[----:B-1----:R-:W-:-:S04]  /*4210*/  LOP3.LUT R0, R0, UR4, RZ, 0xc0, !PT ;  /* 0x0000000400007c12 */ /* 0x002fc8000f8ec0ff */
[----:B------:R-:W-:-:S13]  /*4220*/  ISETP.NE.AND P0, PT, R0, UR4, PT ;  /* 0x0000000400007c0c */ /* 0x000fda000bf05270 */
[----:B------:R-:W-:Y:S05]  /*4230*/  @P0 BRA `(.L_x_87) ;  /* 0x00000000003c0947 */ /* 0x000fea0003800000 */
[----:B------:R-:W1:Y:S01]  /*4240*/  S2R R2, SR_LANEID ;  /* 0x0000000000027919 */ /* 0x000e620000000000 */
[----:B------:R-:W-:Y:S01]  /*4250*/  ULOP3.LUT UR8, URZ, UR8, URZ, 0x33, !UPT ;  /* 0x00000008ff087292 */ /* 0x000fe2000f8e33ff */
[----:B------:R-:W-:Y:S01]  /*4260*/  LOP3.LUT R4, RZ, UR4, RZ, 0x33, !PT ;  /* 0x00000004ff047c12 */ /* 0x000fe2000f8e33ff */
[----:B------:R-:W-:Y:S02]  /*4270*/  VOTEU.ANY UR7, UPT, PT ;  /* 0x0000000000077886 */ /* 0x000fe400038e0100 */
[----:B------:R-:W-:Y:S01]  /*4280*/  UFLO.U32 UR7, UR7 ;  /* 0x00000007000772bd */ /* 0x000fe200080e0000 */
[----:B------:R-:W2:Y:S01]  /*4290*/  REDUX UR4, R4 ;  /* 0x00000000040473c4 */ /* 0x000ea20000000000 */
[----:B------:R-:W-:-:S06]  /*42a0*/  IMAD.U32 R0, RZ, RZ, UR8 ;  /* 0x00000008ff007e24 */ /* 0x000fcc000f8e00ff */
[----:B------:R1:W-:Y:S01]  /*42b0*/  UTCATOMSWS.AND URZ, UR8 ;  /* 0x0000000800ff79e3 */ /* 0x0003e20008000000 */
[----:B------:R-:W3:Y:S01]  /*42c0*/  REDUX UR5, R0 ;  /* 0x00000000000573c4 */ /* 0x000ee20000000000 */
[----:B-1----:R-:W-:Y:S01]  /*42d0*/  ISETP.EQ.U32.AND P0, PT, R2, UR7, PT ;  /* 0x0000000702007c0c */ /* 0x002fe2000bf02070 */
[----:B--2---:R-:W-:Y:S01]  /*42e0*/  IMAD.U32 R2, RZ, RZ, UR4 ;  /* 0x00000004ff027e24 */ /* 0x004fe2000f8e00ff */
[----:B---3--:R-:W-:-:S11]  /*42f0*/  MOV R3, UR5 ;  /* 0x0000000500037c02 */ /* 0x008fd60008000f00 */
[----:B------:R1:W-:Y:S04]  /*4300*/  @P0 ATOMS.AND RZ, [UR6+0x14], R3 ;  /* 0x00001403ffff098c */ /* 0x0003e8000a800006 */
[----:B------:R1:W-:Y:S01]  /*4310*/  @P0 ATOMS.AND RZ, [UR6+0x18], R2 ;  /* 0x00001802ffff098c */ /* 0x0003e2000a800006 */
[----:B------:R-:W-:Y:S05]  /*4320*/  BRA `(.L_x_88) ;  /* 0x0000000000147947 */ /* 0x000fea0003800000 */
.L_x_87:
[----:B------:R-:W-:Y:S02]  /*4330*/  MOV R2, 0x4350 ;  /* 0x0000435000027802 */ /* 0x000fe40000000f00 */
[----:B---345:R-:W-:Y:S05]  /*4340*/  CALL.REL.NOINC `($__internal_0_$__cuda_sm10x_tcgen05_guardrail_trap_col_being_dealloced_not_returned_by_alloc) ;  /* 0x00000054005c7944 */ /* 0x038fea0003c00000 */
[----:B------:R-:W-:Y:S05]  /*4350*/  BRA `(.L_x_88) ;  /* 0x0000000000087947 */ /* 0x000fea0003800000 */
.L_x_86:
[----:B------:R-:W-:Y:S02]  /*4360*/  MOV R2, 0x4380 ;  /* 0x0000438000027802 */ /* 0x000fe40000000f00 */
[----:B---345:R-:W-:Y:S05]  /*4370*/  CALL.REL.NOINC `($__internal_2_$__cuda_sm10x_tcgen05_guardrail_trap_unallocated_columns_being_dealloced) ;  /* 0x0000005400687944 */ /* 0x038fea0003c00000 */
.L_x_88:
[----:B------:R-:W-:Y:S01]  /*4380*/  NOP ;  /* 0x0000000000007918 */ /* 0x000fe20000000000 */
[----:B----4-:R-:W-:Y:S05]  /*4390*/  EXIT ;  /* 0x000000000000794d */ /* 0x010fea0003800000 */
.L_x_59:
[----:B------:R-:W-:-:S09]  /*43a0*/  UISETP.NE.OR UP5, UPT, UR10, 0x3, !UP5 ;  /* 0x000000030a00788c */ /* 0x000fd2000efa5670 */
[----:B------:R-:W-:Y:S05]  /*43b0*/  BRA.U UP5, `(.L_x_89) ;  /* 0x0000000d05407547 */ /* 0x000fea000b800000 */
[----:B------:R-:W1:Y:S01]  /*43c0*/  LDC R0, c[0x0][0xb30] ;  /* 0x0002cc00ff007b82 */ /* 0x000e620000000800 */
[----:B------:R-:W2:Y:S01]  /*43d0*/  LDCU.64 UR8, c[0x0][0x888] ;  /* 0x00011100ff0877ac */ /* 0x000ea20008000a00 */
[----:B------:R-:W-:Y:S02]  /*43e0*/  HFMA2 R29, -RZ, RZ, 0, 0 ;  /* 0x00000000ff1d7431 */ /* 0x000fe400000001ff */
[----:B------:R-:W-:Y:S01]  /*43f0*/  IMAD.MOV.U32 R31, RZ, RZ, 0x1 ;  /* 0x00000001ff1f7424 */ /* 0x000fe200078e00ff */
[----:B------:R-:W-:Y:S01]  /*4400*/  MOV R23, 0x2000 ;  /* 0x0000200000177802 */ /* 0x000fe20000000f00 */
[----:B------:R-:W3:Y:S01]  /*4410*/  LDCU.64 UR4, c[0x0][0x890] ;  /* 0x00011200ff0477ac */ /* 0x000ee20008000a00 */
[----:B------:R-:W-:Y:S01]  /*4420*/  IMAD.MOV.U32 R30, RZ, RZ, RZ ;  /* 0x000000ffff1e7224 */ /* 0x000fe200078e00ff */
[----:B------:R-:W4:Y:S01]  /*4430*/  LDC R19, c[0x0][0x370] ;  /* 0x0000dc00ff137b82 */ /* 0x000f220000000800 */
[----:B------:R-:W-:Y:S01]  /*4440*/  UMOV UR6, 0x400 ;  /* 0x0000040000067882 */ /* 0x000fe20000000000 */
[----:B------:R-:W-:-:S02]  /*4450*/  UPLOP3.LUT UP1, UPT, UPT, UPT, UPT, 0x40, 0x4 ;  /* 0x000000000004789c */ /* 0x000fc40003f2e870 */
[----:B------:R-:W-:-:S04]  /*4460*/  ULEA UR6, UR37, UR6, 0x18 ;  /* 0x0000000625067291 */ /* 0x000fc8000f8ec0ff */
[----:B------:R-:W4:Y:S01]  /*4470*/  LDC R2, c[0x0][0xb0c] ;  /* 0x0002c300ff027b82 */ /* 0x000f220000000800 */
[----:B------:R-:W-:Y:S02]  /*4480*/  UIADD3 UR13, UPT, UPT, UR6, 0x88, URZ ;  /* 0x00000088060d7890 */ /* 0x000fe4000fffe0ff */
[----:B--2---:R-:W-:Y:S02]  /*4490*/  UISETP.NE.U32.AND UP2, UPT, UR8, URZ, UPT ;  /* 0x000000ff0800728c */ /* 0x004fe4000bf45070 */
[----:B------:R-:W-:Y:S02]  /*44a0*/  UIADD3 UR17, UPT, UPT, UR6, 0x80, URZ ;  /* 0x0000008006117890 */ /* 0x000fe4000fffe0ff */
[----:B---3--:R-:W-:Y:S01]  /*44b0*/  UISETP.NE.U32.AND UP3, UPT, UR4, URZ, UPT ;  /* 0x000000ff0400728c */ /* 0x008fe2000bf65070 */
[----:B------:R-:W2:Y:S01]  /*44c0*/  LDC R18, c[0x0][0xb20] ;  /* 0x0002c800ff127b82 */ /* 0x000ea20000000800 */
[----:B-1----:R-:W-:Y:S01]  /*44d0*/  ISETP.NE.AND P1, PT, R0, 0x1, PT ;  /* 0x000000010000780c */ /* 0x002fe20003f25270 */
[----:B------:R-:W-:-:S02]  /*44e0*/  UISETP.NE.AND.EX UP2, UPT, UR9, URZ, UPT, UP2 ;  /* 0x000000ff0900728c */ /* 0x000fc4000bf45320 */
[----:B------:R-:W-:Y:S02]  /*44f0*/  UPRMT UR13, UR37, 0x654, UR13 ;  /* 0x00000654250d7896 */ /* 0x000fe4000800000d */
[----:B------:R-:W-:Y:S02]  /*4500*/  UISETP.NE.AND.EX UP3, UPT, UR5, URZ, UPT, UP3 ;  /* 0x000000ff0500728c */ /* 0x000fe4000bf65330 */
[----:B------:R-:W1:Y:S08]  /*4510*/  LDC.64 R32, c[0x0][0x348] ;  /* 0x0000d200ff207b82 */ /* 0x000e700000000a00 */
[----:B------:R-:W3:Y:S08]  /*4520*/  LDC.64 R16, c[0x0][0xb10] ;  /* 0x0002c400ff107b82 */ /* 0x000ef00000000a00 */
[----:B------:R-:W1:Y:S08]  /*4530*/  LDC.64 R6, c[0x0][0xb18] ;  /* 0x0002c600ff067b82 */ /* 0x000e700000000a00 */
[----:B------:R-:W1:Y:S08]  /*4540*/  LDC.64 R4, c[0x0][0xb28] ;  /* 0x0002ca00ff047b82 */ /* 0x000e700000000a00 */
[----:B--2-4-:R-:W1:Y:S02]  /*4550*/  LDC R22, c[0x0][0x374] ;  /* 0x0000dd00ff167b82 */ /* 0x014e640000000800 */
.L_x_98:
[C---:B------:R-:W-:Y:S02]  /*4560*/  LEA R0, R30.reuse, UR6, 0x3 ;  /* 0x000000061e007c11 */ /* 0x040fe4000f8e18ff */
[----:B------:R-:W-:Y:S02]  /*4570*/  SHF.L.U32 R3, R29, 0x1f, RZ ;  /* 0x0000001f1d037819 */ /* 0x000fe400000006ff */
[----:B------:R-:W-:Y:S02]  /*4580*/  LEA R24, R30, UR6, 0x4 ;  /* 0x000000061e187c11 */ /* 0x000fe4000f8e20ff */
[----:B--2---:R-:W2:Y:S02]  /*4590*/  SYNCS.PHASECHK.TRANS64.TRYWAIT P0, [R0+URZ+0xb0], R3 ;  /* 0x0000b003000075a7 */ /* 0x004ea400080011ff */
[----:B--2---:R-:W-:Y:S05]  /*45a0*/  @!P0 BRA `(.L_x_90) ;  /* 0x0000005000008947 */ /* 0x004fea0003800000 */
.L_x_166:
[----:B------:R-:W-:Y:S01]  /*45b0*/  ISETP.GE.AND P0, PT, R72, 0x1, PT ;  /* 0x000000014800780c */ /* 0x000fe20003f06270 */
[----:B------:R-:W4:Y:S01]  /*45c0*/  LDS.128 R24, [R24+0x140] ;  /* 0x0001400018187984 */ /* 0x000f220000000c00 */
[----:B--2---:R-:W-:Y:S01]  /*45d0*/  VIADD R0, R0, 0xc0 ;  /* 0x000000c000007836 */ /* 0x004fe20000000000 */
[----:B------:R-:W-:Y:S01]  /*45e0*/  @!PT LDS RZ, [RZ] ;  /* 0x00000000fffff984 */ /* 0x000fe20000000800 */
[----:B------:R-:W-:Y:S01]  /*45f0*/  @!PT LDS RZ, [RZ] ;  /* 0x00000000fffff984 */ /* 0x000fe20000000800 */
[----:B------:R-:W-:Y:S01]  /*4600*/  @!PT LDS RZ, [RZ] ;  /* 0x00000000fffff984 */ /* 0x000fe20000000800 */
[----:B------:R-:W-:Y:S01]  /*4610*/  @!PT LDS RZ, [RZ] ;  /* 0x00000000fffff984 */ /* 0x000fe20000000800 */
[----:B------:R2:W-:Y:S06]  /*4620*/  MEMBAR.ALL.CTA ;  /* 0x0000000000007992 */ /* 0x0005ec0000008000 */
[----:B--2---:R-:W2:Y:S01]  /*4630*/  FENCE.VIEW.ASYNC.S ;  /* 0x00000000000073c6 */ /* 0x004ea20000000000 */
[----:B------:R-:W-:Y:S04]  /*4640*/  PRMT R0, RZ, 0x654, R0 ;  /* 0x00000654ff007816 */ /* 0x000fe80000000000 */
[----:B--2---:R2:W-:Y:S01]  /*4650*/  SYNCS.ARRIVE.TRANS64.RED.A1T0 RZ, [R0+URZ], RZ ;  /* 0x000000ff00ff79a7 */ /* 0x0045e200081004ff */
[----:B----4-:R-:W-:Y:S11]  /*4660*/  LOP3.LUT P3, RZ, R26, 0x1, RZ, 0xc0, !PT ;  /* 0x000000011aff7812 */ /* 0x010ff6000786c0ff */
[----:B------:R-:W-:Y:S02]  /*4670*/  @!UPT UIADD3 URZ, UPT, UPT, URZ, URZ, URZ ;  /* 0x000000fffffff290 */ /* 0x000fe4000fffe0ff */
[----:B------:R-:W-:Y:S02]  /*4680*/  @P3 MOV R13, R24 ;  /* 0x00000018000d3202 */ /* 0x000fe40000000f00 */
[----:B------:R-:W-:Y:S01]  /*4690*/  @P3 LOP3.LUT R8, R25, 0xffff, RZ, 0xc0, !PT ;  /* 0x0000ffff19083812 */ /* 0x000fe200078ec0ff */
[----:B--2---:R-:W-:Y:S06]  /*46a0*/  @!P0 BRA `(.L_x_91) ;  /* 0x0000000000a48947 */ /* 0x004fec0003800000 */
[----:B-1----:R-:W-:Y:S01]  /*46b0*/  IMAD.HI.U32 R35, R22, R7, RZ ;  /* 0x0000000716237227 */ /* 0x002fe200078e00ff */
[----:B------:R-:W-:Y:S02]  /*46c0*/  ISETP.NE.AND P0, PT, R6, 0x1, PT ;  /* 0x000000010600780c */ /* 0x000fe40003f05270 */
[----:B------:R-:W-:Y:S01]  /*46d0*/  ISETP.NE.AND P2, PT, R72, 0x1, PT ;  /* 0x000000014800780c */ /* 0x000fe20003f45270 */
[----:B---3--:R-:W-:Y:S01]  /*46e0*/  IMAD.HI.U32 R34, R19, R16, RZ ;  /* 0x0000001013227227 */ /* 0x008fe200078e00ff */
[----:B------:R-:W-:Y:S02]  /*46f0*/  SHF.R.U32.HI R35, RZ, R18, R35 ;  /* 0x00000012ff237219 */ /* 0x000fe40000011623 */
[----:B------:R-:W-:Y:S01]  /*4700*/  ISETP.NE.AND P4, PT, R2, 0x1, PT ;  /* 0x000000010200780c */ /* 0x000fe20003f85270 */
[----:B------:R-:W-:Y:S01]  /*4710*/  IMAD.HI.U32 R36, R13, R16, RZ ;  /* 0x000000100d247227 */ /* 0x000fe200078e00ff */
[----:B------:R-:W-:Y:S02]  /*4720*/  SHF.R.U32.HI R34, RZ, R17, R34 ;  /* 0x00000011ff227219 */ /* 0x000fe40000011622 */
[----:B------:R-:W-:Y:S01]  /*4730*/  SEL R3, R22, R35, !P0 ;  /* 0x0000002316037207 */ /* 0x000fe20004000000 */
[C---:B------:R-:W-:Y:S01]  /*4740*/  IMAD.HI.U32 R35, R8.reuse, R7, RZ ;  /* 0x0000000708237227 */ /* 0x040fe200078e00ff */
[----:B------:R-:W-:Y:S02]  /*4750*/  SEL R11, R19, R34, !P4 ;  /* 0x00000022130b7207 */ /* 0x000fe40006000000 */
[----:B------:R-:W-:Y:S01]  /*4760*/  SHF.R.U32.HI R36, RZ, R17, R36 ;  /* 0x00000011ff247219 */ /* 0x000fe20000011624 */
[----:B------:R-:W-:Y:S01]  /*4770*/  IMAD.HI.U32 R38, R3, R4, RZ ;  /* 0x0000000403267227 */ /* 0x000fe200078e00ff */
[----:B------:R-:W-:Y:S03]  /*4780*/  SHF.R.U32.HI R35, RZ, R18, R35 ;  /* 0x00000012ff237219 */ /* 0x000fe60000011623 */
[----:B------:R-:W-:Y:S01]  /*4790*/  IMAD.HI.U32 R34, R11, R4, RZ ;  /* 0x000000040b227227 */ /* 0x000fe200078e00ff */
[----:B------:R-:W-:Y:S02]  /*47a0*/  @P2 SHF.R.U32.HI R3, RZ, R5, R38 ;  /* 0x00000005ff032219 */ /* 0x000fe40000011626 */
[----:B------:R-:W-:Y:S02]  /*47b0*/  SEL R9, R8, R35, !P0 ;  /* 0x0000002308097207 */ /* 0x000fe40004000000 */
[----:B------:R-:W-:Y:S01]  /*47c0*/  @P2 SHF.R.U32.HI R11, RZ, R5, R34 ;  /* 0x00000005ff0b2219 */ /* 0x000fe20000011622 */
[C---:B------:R-:W-:Y:S01]  /*47d0*/  IMAD R10, R72.reuse, R3, RZ ;  /* 0x00000003480a7224 */ /* 0x040fe200078e02ff */
[----:B------:R-:W-:Y:S01]  /*47e0*/  SEL R3, R13, R36, !P4 ;  /* 0x000000240d037207 */ /* 0x000fe20006000000 */
[C---:B------:R-:W-:Y:S03]  /*47f0*/  IMAD.HI.U32 R14, R9.reuse, R4, RZ ;  /* 0x00000004090e7227 */ /* 0x040fe600078e00ff */
[----:B------:R-:W-:Y:S01]  /*4800*/  ISETP.GE.AND P0, PT, R9, R10, PT ;  /* 0x0000000a0900720c */ /* 0x000fe20003f06270 */
[C---:B------:R-:W-:Y:S01]  /*4810*/  IMAD R12, R72.reuse, R11, RZ ;  /* 0x0000000b480c7224 */ /* 0x040fe200078e02ff */
[-C--:B------:R-:W-:Y:S04]  /*4820*/  SHF.R.U32.HI R14, RZ, R5.reuse, R14 ;  /* 0x00000005ff0e7219 */ /* 0x080fe8000001160e */
[----:B------:R-:W-:Y:S02]  /*4830*/  ISETP.GE.OR P0, PT, R3, R12, P0 ;  /* 0x0000000c0300720c */ /* 0x000fe40000706670 */
[----:B------:R-:W-:Y:S05]  /*4840*/  SEL R15, R9, R14, !P2 ;  /* 0x0000000e090f7207 */ /* 0x000fea0005000000 */
[----:B------:R-:W-:Y:S04]  /*4850*/  IMAD.MOV R14, RZ, RZ, -R15 ;  /* 0x000000ffff0e7224 */ /* 0x000fe800078e0a0f */
[----:B------:R-:W-:Y:S02]  /*4860*/  IMAD R14, R72, R14, R9 ;  /* 0x0000000e480e7224 */ /* 0x000fe400078e0209 */
[C---:B------:R-:W-:Y:S05]  /*4870*/  @!P0 IMAD.HI.U32 R10, R3.reuse, R4, RZ ;  /* 0x00000004030a8227 */ /* 0x040fea00078e00ff */
[----:B------:R-:W-:Y:S04]  /*4880*/  @!P0 SHF.R.U32.HI R10, RZ, R5, R10 ;  /* 0x00000005ff0a8219 */ /* 0x000fe8000001160a */
[----:B------:R-:W-:Y:S01]  /*4890*/  @!P0 SEL R0, R3, R10, !P2 ;  /* 0x0000000a03008207 */ /* 0x000fe20005000000 */
[----:B------:R-:W-:Y:S03]  /*48a0*/  IMAD.MOV R10, RZ, RZ, -R3 ;  /* 0x000000ffff0a7224 */ /* 0x000fe600078e0a03 */
[----:B------:R-:W-:Y:S01]  /*48b0*/  @!P0 IADD3 R15, PT, PT, R15, -R0, RZ ;  /* 0x800000000f0f8210 */ /* 0x000fe20007ffe0ff */
[----:B------:R-:W-:Y:S01]  /*48c0*/  @!P0 IMAD R0, R11, R14, R0 ;  /* 0x0000000e0b008224 */ /* 0x000fe200078e0200 */
[----:B------:R-:W-:Y:S01]  /*48d0*/  IADD3 R11, PT, PT, -R9, RZ, RZ ;  /* 0x000000ff090b7210 */ /* 0x000fe20007ffe1ff */
[----:B------:R-:W-:Y:S02]  /*48e0*/  IMAD R13, R2, R10, R13 ;  /* 0x0000000a020d7224 */ /* 0x000fe400078e020d */
[----:B------:R-:W-:Y:S02]  /*48f0*/  @!P0 IMAD R9, R15, R72, R3 ;  /* 0x000000480f098224 */ /* 0x000fe400078e0203 */
[----:B------:R-:W-:Y:S02]  /*4900*/  @!P0 IMAD.MOV.U32 R3, RZ, RZ, R0 ;  /* 0x000000ffff038224 */ /* 0x000fe400078e0000 */
[----:B------:R-:W-:Y:S02]  /*4910*/  IMAD R8, R6, R11, R8 ;  /* 0x0000000b06087224 */ /* 0x000fe400078e0208 */
[----:B------:R-:W-:Y:S02]  /*4920*/  IMAD R13, R3, R2, R13 ;  /* 0x00000002030d7224 */ /* 0x000fe400078e020d */
[----:B------:R-:W-:Y:S02]  /*4930*/  IMAD R8, R9, R6, R8 ;  /* 0x0000000609087224 */ /* 0x000fe400078e0208 */
.L_x_91:
[----:B------:R-:W-:Y:S05]  /*4940*/  BRA.U UP1, `(.L_x_92) ;  /* 0x0000000101107547 */ /* 0x000fea000b800000 */
[----:B------:R-:W-:Y:S04]  /*4950*/  MOV R0, UR7 ;  /* 0x0000000700007c02 */ /* 0x000fe80008000f00 */
[----:B------:R-:W-:Y:S04]  /*4960*/  SHF.L.U32 R3, R0, 0x1f, RZ ;  /* 0x0000001f00037819 */ /* 0x000fe800000006ff */
[----:B------:R-:W2:Y:S02]  /*4970*/  SYNCS.PHASECHK.TRANS64.TRYWAIT P0, [UR6+0xa8], R3 ;  /* 0x0000a803ff0075a7 */ /* 0x000ea40008001106 */
[----:B--2---:R-:W-:Y:S05]  /*4980*/  @!P0 BRA `(.L_x_93) ;  /* 0x0000004c001c8947 */ /* 0x004fea0003800000 */
.L_x_92:
[----:B------:R-:W-:Y:S02]  /*4990*/  R2UR UR19, R21 ;  /* 0x00000000151372ca */ /* 0x000fe400000e0000 */
[----:B------:R-:W-:Y:S02]  /*49a0*/  R2UR UR18, R20 ;  /* 0x00000000141272ca */ /* 0x000fe400000e0000 */
[----:B------:R-:W-:Y:S02]  /*49b0*/  ISETP.NE.U32.AND P2, PT, RZ, UR4, PT ;  /* 0x00000004ff007c0c */ /* 0x000fe4000bf45070 */
[----:B------:R-:W-:Y:S02]  /*49c0*/  SHF.L.U32 R12, R31, 0x1f, RZ ;  /* 0x0000001f1f0c7819 */ /* 0x000fe400000006ff */
[----:B------:R-:W-:Y:S05]  /*49d0*/  ISETP.NE.AND.EX P2, PT, RZ, UR5, PT, P2 ;  /* 0x00000005ff007c0c */ /* 0x000fea000bf45320 */
[----:B------:R-:W-:Y:S02]  /*49e0*/  USHF.L.U32 UR19, UR19, 0x7, URZ ;  /* 0x0000000713137899 */ /* 0x000fe400080006ff */
[----:B------:R-:W-:Y:S01]  /*49f0*/  USHF.L.U32 UR18, UR18, 0x7, URZ ;  /* 0x0000000712127899 */ /* 0x000fe200080006ff */
[----:B------:R-:W-:Y:S11]  /*4a00*/  BRA.U !UP3, `(.L_x_94) ;  /* 0x000000010b347547 */ /* 0x000ff6000b800000 */
[----:B------:R-:W-:Y:S01]  /*4a10*/  UPLOP3.LUT UP0, UPT, UPT, UPT, UP2, 0x80, 0x8 ;  /* 0x000000000008789c */ /* 0x000fe20003f0f020 */
[----:B--2---:R-:W-:Y:S02]  /*4a20*/  HFMA2 R0, -RZ, RZ, 0, 5.9604644775390625e-08 ;  /* 0x00000001ff007431 */ /* 0x004fe400000001ff */
[----:B------:R-:W-:Y:S03]  /*4a30*/  IMAD.MOV.U32 R171, RZ, RZ, 0x1 ;  /* 0x00000001ffab7424 */ /* 0x000fe600078e00ff */
[----:B------:R-:W-:Y:S05]  /*4a40*/  PLOP3.LUT P0, PT, PT, PT, UP0, 0x80, 0x8 ;  /* 0x000000000008781c */ /* 0x000fea0003f0f008 */
[----:B------:R-:W2:Y:S01]  /*4a50*/  @UP0 LDCU.64 UR10, c[0x0][0x888] ;  /* 0x00011100ff0a07ac */ /* 0x000ea20008000a00 */
[----:B------:R-:W-:Y:S07]  /*4a60*/  @UP0 UIMAD UR8, UR36, UR4, URZ ;  /* 0x00000004240802a4 */ /* 0x000fee000f8e02ff */
[----:B------:R-:W-:Y:S01]  /*4a70*/  @!P0 PRMT R171, R0, 0x7610, R171 ;  /* 0x0000761000ab8816 */ /* 0x000fe200000000ab */
[----:B--2---:R-:W-:Y:S03]  /*4a80*/  @UP0 UIMAD.WIDE UR10, UR8, 0x4, UR10 ;  /* 0x00000004080a08a5 */ /* 0x004fe6000f8e020a */
[----:B------:R-:W2:Y:S03]  /*4a90*/  @!UP0 LDCU UR8, c[0x0][0x880] ;  /* 0x00011000ff0887ac */ /* 0x000ea60008000800 */
[----:B------:R-:W-:Y:S01]  /*4aa0*/  IMAD.U32 R10, RZ, RZ, UR10 ;  /* 0x0000000aff0a7e24 */ /* 0x000fe2000f8e00ff */
[----:B------:R-:W-:Y:S05]  /*4ab0*/  MOV R11, UR11 ;  /* 0x0000000b000b7c02 */ /* 0x000fea0008000f00 */
[----:B-----5:R4:W5:Y:S02]  /*4ac0*/  @P0 LDG.E R81, desc[UR46][R10.64] ;  /* 0x0000002e0a510981 */ /* 0x020964000c1e1900 */
[----:B--2-4-:R-:W-:Y:S07]  /*4ad0*/  @!P0 IMAD.U32 R81, RZ, RZ, UR8 ;  /* 0x00000008ff518e24 */ /* 0x014fee000f8e00ff */
.L_x_94:
[----:B-----5:R-:W-:Y:S01]  /*4ae0*/  @!P2 FSETP.EQ.AND P0, PT, R81, RZ, PT ;  /* 0x000000ff5100a20b */ /* 0x020fe20003f02000 */
[----:B------:R-:W-:Y:S01]  /*4af0*/  @!UPT UIADD3 URZ, UPT, UPT, URZ, URZ, URZ ;  /* 0x000000fffffff290 */ /* 0x000fe2000fffe0ff */
[----:B------:R-:W-:Y:S11]  /*4b00*/  @!P2 BRA `(.L_x_95) ;  /* 0x000000000014a947 */ /* 0x000ff60003800000 */
[----:B------:R-:W-:Y:S02]  /*4b10*/  LOP3.LUT P2, RZ, R171, 0xff, RZ, 0xc0, !PT ;  /* 0x000000ffabff7812 */ /* 0x000fe4000784c0ff */
[----:B------:R-:W-:Y:S04]  /*4b20*/  PLOP3.LUT P0, PT, PT, PT, UP0, 0x80, 0x8 ;  /* 0x000000000008781c */ /* 0x000fe80003f0f008 */
[----:B------:R-:W-:Y:S07]  /*4b30*/  PLOP3.LUT P0, PT, P0, PT, PT, 0x8, 0x80 ;  /* 0x000000000080781c */ /* 0x000fee000070e170 */
[----:B------:R-:W-:Y:S11]  /*4b40*/  @P2 FSETP.EQ.AND P0, PT, R81, RZ, PT ;  /* 0x000000ff5100220b */ /* 0x000ff60003f02000 */
[----:B------:R-:W-:Y:S02]  /*4b50*/  @!UPT UIADD3 URZ, UPT, UPT, URZ, URZ, URZ ;  /* 0x000000fffffff290 */ /* 0x000fe4000fffe0ff */
.L_x_95:
[----:B------:R-:W4:Y:S01]  /*4b60*/  SYNCS.PHASECHK.TRANS64.TRYWAIT P2, [UR6+0x90], R12 ;  /* 0x0000900cff0075a7 */ /* 0x000f220008041106 */
[----:B------:R-:W-:Y:S04]  /*4b70*/  ELECT P4, URZ, PT ;  /* 0x0000000000ff782f */ /* 0x000fe80003880000 */
[----:B------:R-:W-:Y:S11]  /*4b80*/  PLOP3.LUT P4, PT, P0, P4, PT, 0xf2, 0x2f ;  /* 0x00000000002f781c */ /* 0x000ff60000789e72 */
[----:B------:R-:W-:Y:S02]  /*4b90*/  @!UPT UIADD3 URZ, UPT, UPT, URZ, URZ, URZ ;  /* 0x000000fffffff290 */ /* 0x000fe4000fffe0ff */
[----:B-1----:R-:W-:Y:S05]  /*4ba0*/  @!P4 IADD3 R21, P0, PT, R32, 0x580, RZ ;  /* 0x000005802015c810 */ /* 0x002fea0007f1e0ff */
[----:B------:R-:W-:Y:S01]  /*4bb0*/  @!P4 IMAD.X R20, RZ, RZ, R33, P0 ;  /* 0x000000ffff14c224 */ /* 0x000fe200000e0621 */
[----:B----4-:R-:W-:Y:S07]  /*4bc0*/  @!P2 BRA `(.L_x_96) ;  /* 0x0000004800a4a947 */ /* 0x010fee0003800000 */
.L_x_169:
[----:B------:R-:W4:Y:S01]  /*4bd0*/  LDC.64 R14, c[0x0][0xb10] ;  /* 0x0002c400ff0e7b82 */ /* 0x000f220000000a00 */
[----:B------:R-:W-:Y:S01]  /*4be0*/  @!P4 R2UR UR8, R20 ;  /* 0x000000001408c2ca */ /* 0x000fe200000e0000 */
[----:B------:R-:W-:Y:S01]  /*4bf0*/  VOTEU.ALL UP1, P4 ;  /* 0x0000000000ff7886 */ /* 0x000fe20002020000 */
[----:B------:R-:W-:Y:S01]  /*4c00*/  @!P4 R2UR UR9, R21 ;  /* 0x000000001509c2ca */ /* 0x000fe200000e0000 */
[----:B------:R-:W-:Y:S01]  /*4c10*/  UMOV UR10, 0x0 ;  /* 0x00000000000a7882 */ /* 0x000fe20000000000 */
[----:B------:R-:W-:Y:S03]  /*4c20*/  UMOV UR11, 0x10000000 ;  /* 0x10000000000b7882 */ /* 0x000fe60000000000 */
[----:B------:R-:W5:Y:S01]  /*4c30*/  LDC.64 R10, c[0x0][0xb18] ;  /* 0x0002c600ff0a7b82 */ /* 0x000f620000000a00 */
[----:B------:R-:W-:Y:S01]  /*4c40*/  @!UP1 UIADD3 UR16, UPT, UPT, UR6, 0x200, URZ ;  /* 0x0000020006109890 */ /* 0x000fe2000fffe0ff */
[----:B------:R-:W-:Y:S01]  /*4c50*/  @P3 SHF.R.U32.HI R28, RZ, 0x10, R25 ;  /* 0x00000010ff1c3819 */ /* 0x000fe20000011619 */
[----:B------:R-:W-:Y:S01]  /*4c60*/  VOTEU.ALL UP1, P4 ;  /* 0x0000000000ff7886 */ /* 0x000fe20002020000 */
[----:B------:R-:W-:Y:S01]  /*4c70*/  UMOV UR20, UR36 ;  /* 0x0000002400147c82 */ /* 0x000fe20008000000 */
[----:B------:R-:W-:Y:S03]  /*4c80*/  VIADD R30, R30, 0x1 ;  /* 0x000000011e1e7836 */ /* 0x000fe60000000000 */
[----:B--2---:R-:W2:Y:S01]  /*4c90*/  @!P1 LDC R0, c[0x0][0xb20] ;  /* 0x0002c800ff009b82 */ /* 0x004ea20000000800 */
[----:B------:R-:W-:Y:S01]  /*4ca0*/  IMAD.U32 R21, RZ, RZ, UR8 ;  /* 0x00000008ff157e24 */ /* 0x000fe2000f8e00ff */
[----:B------:R-:W-:Y:S06]  /*4cb0*/  UPRMT UR8, UR37, 0x654, UR17 ;  /* 0x0000065425087896 */ /* 0x000fec0008000011 */
[----:B-1----:R-:W1:Y:S01]  /*4cc0*/  @!P1 LDC R3, c[0x0][0xb0c] ;  /* 0x0002c300ff039b82 */ /* 0x002e620000000800 */
[----:B------:R-:W-:Y:S01]  /*4cd0*/  IMAD.U32 R20, RZ, RZ, UR9 ;  /* 0x00000009ff147e24 */ /* 0x000fe2000f8e00ff */
[----:B------:R-:W-:Y:S04]  /*4ce0*/  @!P4 R2UR UR15, R21 ;  /* 0x00000000150fc2ca */ /* 0x000fe800000e0000 */
[----:B------:R-:W-:Y:S01]  /*4cf0*/  @!P4 R2UR UR14, R20 ;  /* 0x00000000140ec2ca */ /* 0x000fe200000e0000 */
[----:B------:R-:W-:Y:S11]  /*4d00*/  @!P4 IMAD.MOV.U32 R20, RZ, RZ, 0x2000 ;  /* 0x00002000ff14c424 */ /* 0x000ff600078e00ff */
[----:B------:R-:W-:Y:S01]  /*4d10*/  @!UPT UIADD3 URZ, UPT, UPT, URZ, URZ, URZ ;  /* 0x000000fffffff290 */ /* 0x000fe2000fffe0ff */
[----:B------:R1:W-:Y:S01]  /*4d20*/  @!UP1 UTMALDG.3D [UR16], [UR14], desc[UR10] ;  /* 0x00000a100e0095b4 */ /* 0x0003e20008011000 */
[----:B------:R1:W-:Y:S02]  /*4d30*/  @!P4 SYNCS.ARRIVE.TRANS64.RED.A0TR RZ, [UR6+0x80], R20 ;  /* 0x00008014ffffc9a7 */ /* 0x0003e40008300406 */
[----:B-1----:R-:W-:Y:S01]  /*4d40*/  @!P1 ISETP.NE.AND P2, PT, R3, 0x1, PT ;  /* 0x000000010300980c */ /* 0x002fe20003f45270 */
[C---:B----4-:R-:W-:Y:S01]  /*4d50*/  @!P1 IMAD.HI.U32 R14, R13.reuse, R14, RZ ;  /* 0x0000000e0d0e9227 */ /* 0x050fe200078e00ff */
[----:B-----5:R-:W-:Y:S03]  /*4d60*/  @!P1 ISETP.NE.AND P0, PT, R10, 0x1, PT ;  /* 0x000000010a00980c */ /* 0x020fe60003f05270 */
[C---:B------:R-:W-:Y:S01]  /*4d70*/  @!P1 IMAD.HI.U32 R11, R8.reuse, R11, RZ ;  /* 0x0000000b080b9227 */ /* 0x040fe200078e00ff */
[----:B------:R-:W-:Y:S04]  /*4d80*/  @!P1 SHF.R.U32.HI R14, RZ, R15, R14 ;  /* 0x0000000fff0e9219 */ /* 0x000fe8000001160e */
[----:B--2---:R-:W-:Y:S01]  /*4d90*/  @!P1 SHF.R.U32.HI R9, RZ, R0, R11 ;  /* 0x00000000ff099219 */ /* 0x004fe2000001160b */
[----:B------:R-:W-:Y:S01]  /*4da0*/  SYNCS.ARRIVE.TRANS64.RED.A1T0 RZ, [UR8], RZ ;  /* 0x000000ffffff79a7 */ /* 0x000fe20008100408 */
[----:B------:R-:W-:Y:S02]  /*4db0*/  @!P1 SEL R14, R13, R14, !P2 ;  /* 0x0000000e0d0e9207 */ /* 0x000fe40005000000 */
[----:B------:R-:W-:Y:S01]  /*4dc0*/  @!P1 SEL R9, R8, R9, !P0 ;  /* 0x0000000908099207 */ /* 0x000fe20004000000 */
[----:B------:R-:W1:Y:S04]  /*4dd0*/  SYNCS.PHASECHK.TRANS64.TRYWAIT P5, [UR6+0x98], R12 ;  /* 0x0000980cff0075a7 */ /* 0x000e6800080a1106 */
[----:B------:R-:W-:Y:S02]  /*4de0*/  @!P1 IMAD.IADD R0, R9, 0x1, -R14 ;  /* 0x0000000109009824 */ /* 0x000fe400078e0a0e */
[----:B------:R-:W-:Y:S02]  /*4df0*/  @!P1 IMAD.IADD R9, R14, 0x1, -R9 ;  /* 0x000000010e099824 */ /* 0x000fe400078e0a09 */
[----:B------:R-:W-:Y:S02]  /*4e00*/  @!P1 IMAD R13, R0, R3, R13 ;  /* 0x00000003000d9224 */ /* 0x000fe400078e020d */
[----:B------:R-:W-:Y:S01]  /*4e10*/  @!P1 IMAD R8, R9, R10, R8 ;  /* 0x0000000a09089224 */ /* 0x000fe200078e0208 */
[----:B-1----:R-:W-:Y:S06]  /*4e20*/  @!P5 BRA `(.L_x_97) ;  /* 0x000000480024d947 */ /* 0x002fec0003800000 */
.L_x_171:
[----:B-1----:R-:W-:Y:S01]  /*4e30*/  @!P4 IADD3 R3, P0, PT, R32, 0x580, RZ ;  /* 0x000005802003c810 */ /* 0x002fe20007f1e0ff */
[----:B------:R-:W-:Y:S01]  /*4e40*/  VOTEU.ALL UP1, P4 ;  /* 0x0000000000ff7886 */ /* 0x000fe20002020000 */
[----:B------:R-:W-:Y:S01]  /*4e50*/  UMOV UR20, 0x0 ;  /* 0x0000000000147882 */ /* 0x000fe20000000000 */
[----:B------:R-:W-:Y:S01]  /*4e60*/  UMOV UR21, 0x10000000 ;  /* 0x1000000000157882 */ /* 0x000fe20000000000 */
[----:B------:R-:W-:Y:S01]  /*4e70*/  @!P4 R2UR UR9, R3 ;  /* 0x000000000309c2ca */ /* 0x000fe200000e0000 */
[----:B------:R-:W-:Y:S01]  /*4e80*/  @!P4 IMAD.X R0, RZ, RZ, R33, P0 ;  /* 0x000000ffff00c224 */ /* 0x000fe200000e0621 */
[----:B------:R-:W-:Y:S01]  /*4e90*/  @!UP1 UIADD3 UR10, UPT, UPT, UR18, 0x40, URZ ;  /* 0x00000040120a9890 */ /* 0x000fe2000fffe0ff */
[----:B------:R-:W-:Y:S01]  /*4ea0*/  ISETP.NE.AND P0, PT, R30, 0x2, PT ;  /* 0x000000021e00780c */ /* 0x000fe20003f05270 */
[----:B------:R-:W-:Y:S01]  /*4eb0*/  UMOV UR11, UR19 ;  /* 0x00000013000b7c82 */ /* 0x000fe20008000000 */
[----:B------:R-:W-:Y:S01]  /*4ec0*/  UMOV UR12, UR36 ;  /* 0x00000024000c7c82 */ /* 0x000fe20008000000 */
[----:B------:R-:W-:Y:S01]  /*4ed0*/  @!P4 R2UR UR8, R0 ;  /* 0x000000000008c2ca */ /* 0x000fe200000e0000 */
[----:B------:R-:W-:Y:S01]  /*4ee0*/  IMAD.IADD R20, R8, 0x1, R147 ;  /* 0x0000000108147824 */ /* 0x000fe200078e0293 */
[----:B------:R-:W-:Y:S01]  /*4ef0*/  @P3 R2UR UR36, R28 ;  /* 0x000000001c2432ca */ /* 0x000fe200000e0000 */
[----:B------:R-:W-:Y:S01]  /*4f00*/  IMAD.IADD R21, R13, 0x1, R170 ;  /* 0x000000010d157824 */ /* 0x000fe200078e02aa */
[----:B------:R-:W-:Y:S02]  /*4f10*/  SEL R0, RZ, 0x1, P0 ;  /* 0x00000001ff007807 */ /* 0x000fe40000000000 */
[----:B------:R-:W-:Y:S01]  /*4f20*/  LOP3.LUT R31, R31, 0x1, RZ, 0x3c, !PT ;  /* 0x000000011f1f7812 */ /* 0x000fe200078e3cff */
[----:B------:R-:W-:Y:S01]  /*4f30*/  IMAD.U32 R10, RZ, RZ, UR9 ;  /* 0x00000009ff0a7e24 */ /* 0x000fe2000f8e00ff */
[----:B------:R-:W-:Y:S01]  /*4f40*/  @!UP1 UIADD3 UR9, UPT, UPT, UR6, 0x88, URZ ;  /* 0x0000008806099890 */ /* 0x000fe2000fffe0ff */
[----:B------:R-:W-:Y:S02]  /*4f50*/  LOP3.LUT R29, R29, R0, RZ, 0x3c, !PT ;  /* 0x000000001d1d7212 */ /* 0x000fe400078e3cff */
[----:B------:R-:W-:Y:S02]  /*4f60*/  SEL R30, R30, RZ, P0 ;  /* 0x000000ff1e1e7207 */ /* 0x000fe40000000000 */
[----:B------:R-:W-:Y:S01]  /*4f70*/  IMAD.U32 R11, RZ, RZ, UR8 ;  /* 0x00000008ff0b7e24 */ /* 0x000fe2000f8e00ff */
[----:B------:R-:W-:Y:S01]  /*4f80*/  @!P4 R2UR UR14, R10 ;  /* 0x000000000a0ec2ca */ /* 0x000fe200000e0000 */
[----:B------:R-:W-:Y:S01]  /*4f90*/  @!UP1 UIADD3 UR8, UPT, UPT, UR6, 0x2200, URZ ;  /* 0x0000220006089890 */ /* 0x000fe2000fffe0ff */
[----:B------:R-:W-:Y:S02]  /*4fa0*/  VOTEU.ALL UP1, P4 ;  /* 0x0000000000ff7886 */ /* 0x000fe40002020000 */
[----:B------:R-:W-:Y:S11]  /*4fb0*/  @!P4 R2UR UR15, R11 ;  /* 0x000000000b0fc2ca */ /* 0x000ff600000e0000 */
[----:B------:R-:W-:Y:S02]  /*4fc0*/  @!UPT UIADD3 URZ, UPT, UPT, URZ, URZ, URZ ;  /* 0x000000fffffff290 */ /* 0x000fe4000fffe0ff */
[----:B------:R2:W-:Y:S01]  /*4fd0*/  @!UP1 UTMALDG.3D [UR8], [UR14], desc[UR20] ;  /* 0x000014080e0095b4 */ /* 0x0005e20008011000 */
[----:B------:R2:W-:Y:S01]  /*4fe0*/  @!P4 SYNCS.ARRIVE.TRANS64.RED.A0TR RZ, [UR6+0x88], R23 ;  /* 0x00008817ffffc9a7 */ /* 0x0005e20008300406 */
[----:B------:R-:W-:Y:S01]  /*4ff0*/  UPLOP3.LUT UP1, UPT, UPT, UPT, UPT, 0x80, 0x8 ;  /* 0x000000000008789c */ /* 0x000fe20003f2f070 */
[----:B------:R-:W-:Y:S01]  /*5000*/  SYNCS.ARRIVE.TRANS64.RED.A1T0 RZ, [UR13], RZ ;  /* 0x000000ffffff79a7 */ /* 0x000fe2000810040d */
[----:B------:R-:W-:Y:S09]  /*5010*/  @P3 BRA `(.L_x_98) ;  /* 0xfffffff400503947 */ /* 0x000ff2000383ffff */
[----:B------:R-:W-:-:S04]  /*5020*/  SHF.L.U32 R3, R31, 0x1f, RZ ;  /* 0x0000001f1f037819 */ /* 0x000fc800000006ff */
[----:B------:R-:W1:Y:S02]  /*5030*/  SYNCS.PHASECHK.TRANS64.TRYWAIT P0, [UR6+0x90], R3 ;  /* 0x00009003ff0075a7 */ /* 0x000e640008001106 */
[----:B-1----:R-:W-:Y:S05]  /*5040*/  @!P0 BRA `(.L_x_99) ;  /* 0x0000004400b48947 */ /* 0x002fea0003800000 */
.L_x_173:
[----:B-1----:R-:W-:-:S07]  /*5050*/  MOV R0, UR6 ;  /* 0x0000000600007c02 */ /* 0x002fce0008000f00 */
.L_x_100:
[----:B-1----:R-:W-:-:S04]  /*5060*/  SHF.L.U32 R3, R31, 0x1f, RZ ;  /* 0x0000001f1f037819 */ /* 0x002fc800000006ff */
[----:B------:R1:W4:Y:S03]  /*5070*/  SYNCS.PHASECHK.TRANS64.TRYWAIT P0, [R0+URZ+0x98], R3 ;  /* 0x00009803000075a7 */ /* 0x00032600080011ff */
[----:B----4-:R-:W-:Y:S05]  /*5080*/  @!P0 NANOSLEEP.SYNCS 0x989680 ;  /* 0x009896800000895d */ /* 0x010fea0003900000 */
[----:B------:R-:W4:Y:S02]  /*5090*/  @!P0 SYNCS.PHASECHK.TRANS64 P0, [R0+URZ+0x98], R3 ;  /* 0x00009803000085a7 */ /* 0x000f2400080010ff */
[----:B--2-4-:R-:W-:Y:S05]  /*50a0*/  @P0 EXIT ;  /* 0x000000000000094d */ /* 0x014fea0003800000 */
[----:B------:R-:W-:Y:S05]  /*50b0*/  BRA `(.L_x_100) ;  /* 0xfffffffc00e87947 */ /* 0x000fea000383ffff */
.L_x_89:
[----:B------:R-:W-:-:S06]  /*50c0*/  UISETP.GE.AND UP1, UPT, UR10, 0x4, UPT ;  /* 0x000000040a00788c */ /* 0x000fcc000bf26270 */
[----:B------:R-:W-:-:S13]  /*50d0*/  PLOP3.LUT P0, PT, PT, PT, UP1, 0x80, 0x8 ;  /* 0x000000000008781c */ /* 0x000fda0003f0f018 */
[----:B------:R-:W-:Y:S05]  /*50e0*/  @!P0 EXIT ;  /* 0x000000000000894d */ /* 0x000fea0003800000 */
[----:B------:R-:W-:Y:S01]  /*50f0*/  BAR.SYNC.DEFER_BLOCKING 0x6, 0xa0 ;  /* 0x0182800000007b1d */ /* 0x000fe20000010000 */
[C---:B------:R-:W-:Y:S01]  /*5100*/  IMAD.SHL.U32 R3, R189.reuse, 0x40, RZ ;  /* 0x00000040bd037824 */ /* 0x040fe200078e00ff */
[C---:B------:R-:W-:Y:S01]  /*5110*/  LOP3.LUT R193, R189.reuse, 0x60, RZ, 0xc0, !PT ;  /* 0x00000060bdc17812 */ /* 0x040fe200078ec0ff */
[C---:B------:R-:W-:Y:S01]  /*5120*/  IMAD.SHL.U32 R172, R189.reuse, 0x8, RZ ;  /* 0x00000008bdac7824 */ /* 0x040fe200078e00ff */
[C---:B------:R-:W-:Y:S01]  /*5130*/  LOP3.LUT R191, R189.reuse, 0x2, RZ, 0xc0, !PT ;  /* 0x00000002bdbf7812 */ /* 0x040fe200078ec0ff */
[----:B------:R-:W-:Y:S01]  /*5140*/  IMAD.U32 R79, R189, 0x10000, RZ ;  /* 0x00010000bd4f7824 */ /* 0x000fe200078e00ff */
[----:B------:R-:W-:Y:S02]  /*5150*/  UMOV UR49, 0x400 ;  /* 0x0000040000317882 */ /* 0x000fe40000000000 */
[----:B------:R-:W1:Y:S01]  /*5160*/  LDC R177, c[0x0][0x370] ;  /* 0x0000dc00ffb17b82 */ /* 0x000e620000000800 */
[----:B------:R-:W-:Y:S01]  /*5170*/  ULEA UR49, UR37, UR49, 0x18 ;  /* 0x0000003125317291 */ /* 0x000fe2000f8ec0ff */
[----:B------:R-:W-:Y:S01]  /*5180*/  LOP3.LUT R5, R3, 0x180, RZ, 0xc0, !PT ;  /* 0x0000018003057812 */ /* 0x000fe200078ec0ff */
[----:B------:R-:W-:Y:S01]  /*5190*/  HFMA2 R196, -RZ, RZ, 0, 0 ;  /* 0x00000000ffc47431 */ /* 0x000fe200000001ff */
[----:B------:R-:W-:Y:S01]  /*51a0*/  LOP3.LUT R79, R79, 0x600000, RZ, 0xc0, !PT ;  /* 0x006000004f4f7812 */ /* 0x000fe200078ec0ff */
[----:B------:R-:W-:Y:S01]  /*51b0*/  UIADD3 UR4, UPT, UPT, UR49, 0x4200, URZ ;  /* 0x0000420031047890 */ /* 0x000fe2000fffe0ff */
[----:B------:R-:W-:Y:S01]  /*51c0*/  LOP3.LUT R172, R5, 0x30, R172, 0xf8, !PT ;  /* 0x0000003005ac7812 */ /* 0x000fe200078ef8ac */
[----:B------:R-:W-:Y:S01]  /*51d0*/  IMAD.MOV.U32 R76, RZ, RZ, RZ ;  /* 0x000000ffff4c7224 */ /* 0x000fe200078e00ff */
[----:B------:R-:W2:Y:S01]  /*51e0*/  LDC R74, c[0x0][0xb0c] ;  /* 0x0002c300ff4a7b82 */ /* 0x000ea20000000800 */
[----:B------:R-:W-:-:S02]  /*51f0*/  LOP3.LUT R189, R189, 0x4, RZ, 0xc0, !PT ;  /* 0x00000004bdbd7812 */ /* 0x000fc400078ec0ff */
[----:B------:R-:W-:Y:S02]  /*5200*/  CS2R R182, SRZ ;  /* 0x0000000000b67805 */ /* 0x000fe4000001ff00 */
[----:B------:R-:W-:Y:S02]  /*5210*/  LOP3.LUT R172, R172, 0x1e40, R3, 0xf8, !PT ;  /* 0x00001e40acac7812 */ /* 0x000fe400078ef803 */
[----:B------:R-:W-:Y:S02]  /*5220*/  CS2R R180, SRZ ;  /* 0x0000000000b47805 */ /* 0x000fe4000001ff00 */
[----:B------:R-:W-:Y:S01]  /*5230*/  IADD3 R188, PT, PT, -R189, 0x2, RZ ;  /* 0x00000002bdbc7810 */ /* 0x000fe20007ffe1ff */
[----:B------:R-:W-:Y:S01]  /*5240*/  IMAD.MOV R176, RZ, RZ, -R191 ;  /* 0x000000ffffb07224 */ /* 0x000fe200078e0abf */
[----:B------:R-:W-:Y:S01]  /*5250*/  MOV R192, UR4 ;  /* 0x0000000400c07c02 */ /* 0x000fe20008000f00 */
[----:B------:R-:W3:Y:S01]  /*5260*/  LDC R174, c[0x0][0xb20] ;  /* 0x0002c800ffae7b82 */ /* 0x000ee20000000800 */
[----:B------:R-:W4:Y:S01]  /*5270*/  LDS R0, [UR49+0x160] ;  /* 0x00016031ff007984 */ /* 0x000f220008000800 */
[----:B------:R-:W-:Y:S01]  /*5280*/  VIADD R190, R172, UR49 ;  /* 0x00000031acbe7c36 */ /* 0x000fe20008000000 */
[----:B------:R-:W1:Y:S01]  /*5290*/  LDCU.64 UR52, c[0x0][0x348] ;  /* 0x00006900ff3477ac */ /* 0x000e620008000a00 */
[----:B------:R-:W-:-:S02]  /*52a0*/  IMAD.MOV R175, RZ, RZ, -R189 ;  /* 0x000000ffffaf7224 */ /* 0x000fc400078e0abd */
[----:B------:R-:W-:Y:S01]  /*52b0*/  VIADD R190, R190, 0x200 ;  /* 0x00000200bebe7836 */ /* 0x000fe20000000000 */
[----:B------:R-:W1:Y:S01]  /*52c0*/  LDCU.64 UR38, c[0x0][0x888] ;  /* 0x00011100ff2677ac */ /* 0x000e620008000a00 */
[----:B------:R-:W1:Y:S01]  /*52d0*/  LDC R73, c[0x0][0xb30] ;  /* 0x0002cc00ff497b82 */ /* 0x000e620000000800 */
[----:B------:R-:W1:Y:S01]  /*52e0*/  LDCU.64 UR44, c[0x0][0x890] ;  /* 0x00011200ff2c77ac */ /* 0x000e620008000a00 */
[----:B------:R-:W-:-:S06]  /*52f0*/  UIADD3 UR48, UPT, UPT, UR49, 0x200, URZ ;  /* 0x0000020031307890 */ /* 0x000fcc000fffe0ff */
[----:B------:R-:W1:Y:S08]  /*5300*/  LDC.64 R168, c[0x0][0xb10] ;  /* 0x0002c400ffa87b82 */ /* 0x000e700000000a00 */
[----:B------:R-:W1:Y:S08]  /*5310*/  LDC.64 R70, c[0x0][0xb18] ;  /* 0x0002c600ff467b82 */ /* 0x000e700000000a00 */
[----:B------:R-:W1:Y:S08]  /*5320*/  LDC.64 R68, c[0x0][0xb28] ;  /* 0x0002ca00ff447b82 */ /* 0x000e700000000a00 */
[----:B------:R-:W1:Y:S01]  /*5330*/  LDC.64 R166, c[0x0][0x8b0] ;  /* 0x00022c00ffa67b82 */ /* 0x000e620000000a00 */
[----:B----4-:R-:W-:-:S07]  /*5340*/  IMAD.IADD R79, R0, 0x1, R79 ;  /* 0x00000001004f7824 */ /* 0x010fce00078e024f */
[----:B------:R-:W4:Y:S08]  /*5350*/  LDC.64 R164, c[0x0][0x8a8] ;  /* 0x00022a00ffa47b82 */ /* 0x000f300000000a00 */
[----:B--23--:R-:W1:Y:S02]  /*5360*/  LDC R178, c[0x0][0x374] ;  /* 0x0000dd00ffb27b82 */ /* 0x00ce640000000800 */
.L_x_127:
[----:B------:R-:W-:Y:S02]  /*5370*/  LEA R0, R196, UR49, 0x3 ;  /* 0x00000031c4007c11 */ /* 0x000fe4000f8e18ff */
[----:B------:R-:W-:Y:S02]  /*5380*/  SHF.L.U32 R3, R182, 0x1f, RZ ;  /* 0x0000001fb6037819 */ /* 0x000fe400000006ff */
[----:B-1----:R-:W-:Y:S02]  /*5390*/  LEA R16, R196, UR49, 0x4 ;  /* 0x00000031c4107c11 */ /* 0x002fe4000f8e20ff */
[----:B------:R-:W2:Y:S02]  /*53a0*/  SYNCS.PHASECHK.TRANS64.TRYWAIT P0, [R0+URZ+0xb0], R3 ;  /* 0x0000b003000075a7 */ /* 0x000ea400080011ff */
[----:B--2---:R-:W-:Y:S05]  /*53b0*/  @!P0 BRA `(.L_x_101) ;  /* 0x0000004000f08947 */ /* 0x004fea0003800000 */
.L_x_174:
[----:B------:R-:W3:Y:S01]  /*53c0*/  LDC.64 R12, c[0x0][0xb10] ;  /* 0x0002c400ff0c7b82 */ /* 0x000ee20000000a00 */
[----:B------:R-:W4:Y:S01]  /*53d0*/  LDS.128 R16, [R16+0x140] ;  /* 0x0001400010107984 */ /* 0x000f220000000c00 */
[----:B-1----:R-:W-:Y:S01]  /*53e0*/  ISETP.NE.AND P1, PT, R73, 0x1, PT ;  /* 0x000000014900780c */ /* 0x002fe20003f25270 */
[----:B--2---:R-:W-:Y:S01]  /*53f0*/  VIADD R0, R0, 0xc0 ;  /* 0x000000c000007836 */ /* 0x004fe20000000000 */
[----:B------:R-:W-:Y:S04]  /*5400*/  ISETP.GE.AND P0, PT, R72, 0x1, PT ;  /* 0x000000014800780c */ /* 0x000fe80003f06270 */
[----:B------:R-:W1:Y:S01]  /*5410*/  LDC.64 R10, c[0x0][0xb18] ;  /* 0x0002c600ff0a7b82 */ /* 0x000e620000000a00 */
[----:B------:R-:W-:Y:S01]  /*5420*/  PRMT R0, RZ, 0x654, R0 ;  /* 0x00000654ff007816 */ /* 0x000fe20000000000 */
[----:B------:R-:W-:Y:S01]  /*5430*/  @!PT LDS RZ, [RZ] ;  /* 0x00000000fffff984 */ /* 0x000fe20000000800 */
[----:B------:R-:W-:Y:S01]  /*5440*/  @!PT LDS RZ, [RZ] ;  /* 0x00000000fffff984 */ /* 0x000fe20000000800 */
[----:B------:R-:W-:Y:S01]  /*5450*/  @!PT LDS RZ, [RZ] ;  /* 0x00000000fffff984 */ /* 0x000fe20000000800 */
[----:B------:R-:W-:Y:S01]  /*5460*/  @!PT LDS RZ, [RZ] ;  /* 0x00000000fffff984 */ /* 0x000fe20000000800 */
[----:B------:R2:W-:Y:S06]  /*5470*/  MEMBAR.ALL.CTA ;  /* 0x0000000000007992 */ /* 0x0005ec0000008000 */
[----:B--2---:R-:W2:Y:S01]  /*5480*/  FENCE.VIEW.ASYNC.S ;  /* 0x00000000000073c6 */ /* 0x004ea20000000000 */
[----:B------:R-:W1:Y:S08]  /*5490*/  @!P1 LDC R14, c[0x0][0xb20] ;  /* 0x0002c800ff0e9b82 */ /* 0x000e700000000800 */
[----:B------:R-:W1:Y:S01]  /*54a0*/  @!P1 LDC R9, c[0x0][0xb0c] ;  /* 0x0002c300ff099b82 */ /* 0x000e620000000800 */
[----:B--2---:R2:W-:Y:S01]  /*54b0*/  SYNCS.ARRIVE.TRANS64.RED.A1T0 RZ, [R0+URZ], RZ ;  /* 0x000000ff00ff79a7 */ /* 0x0045e200081004ff */
[----:B----4-:R-:W-:Y:S04]  /*54c0*/  LOP3.LUT P4, RZ, R18, 0x1, RZ, 0xc0, !PT ;  /* 0x0000000112ff7812 */ /* 0x010fe8000788c0ff */
[----:B------:R-:W-:Y:S09]  /*54d0*/  P2R R194, PR, RZ, 0x10 ;  /* 0x00000010ffc27803 */ /* 0x000ff20000000000 */
[----:B------:R-:W-:Y:S02]  /*54e0*/  @P4 MOV R77, R16 ;  /* 0x00000010004d4202 */ /* 0x000fe40000000f00 */
[----:B------:R-:W-:Y:S01]  /*54f0*/  @P4 LOP3.LUT R75, R17, 0xffff, RZ, 0xc0, !PT ;  /* 0x0000ffff114b4812 */ /* 0x000fe200078ec0ff */
[----:B--23--:R-:W-:Y:S06]  /*5500*/  @!P0 BRA `(.L_x_102) ;  /* 0x0000000000a48947 */ /* 0x00cfec0003800000 */
[----:B------:R-:W-:Y:S01]  /*5510*/  IMAD.HI.U32 R23, R178, R71, RZ ;  /* 0x00000047b2177227 */ /* 0x000fe200078e00ff */
[----:B------:R-:W-:Y:S02]  /*5520*/  ISETP.NE.AND P0, PT, R70, 0x1, PT ;  /* 0x000000014600780c */ /* 0x000fe40003f05270 */
[----:B------:R-:W-:Y:S01]  /*5530*/  ISETP.NE.AND P2, PT, R72, 0x1, PT ;  /* 0x000000014800780c */ /* 0x000fe20003f45270 */
[----:B------:R-:W-:Y:S01]  /*5540*/  IMAD.HI.U32 R22, R177, R168, RZ ;  /* 0x000000a8b1167227 */ /* 0x000fe200078e00ff */
[----:B------:R-:W-:Y:S02]  /*5550*/  SHF.R.U32.HI R23, RZ, R174, R23 ;  /* 0x000000aeff177219 */ /* 0x000fe40000011617 */
[----:B------:R-:W-:Y:S01]  /*5560*/  ISETP.NE.AND P3, PT, R74, 0x1, PT ;  /* 0x000000014a00780c */ /* 0x000fe20003f65270 */
[----:B------:R-:W-:Y:S01]  /*5570*/  IMAD.HI.U32 R26, R77, R168, RZ ;  /* 0x000000a84d1a7227 */ /* 0x000fe200078e00ff */
[----:B------:R-:W-:Y:S02]  /*5580*/  SHF.R.U32.HI R22, RZ, R169, R22 ;  /* 0x000000a9ff167219 */ /* 0x000fe40000011616 */
[----:B------:R-:W-:Y:S01]  /*5590*/  SEL R3, R178, R23, !P0 ;  /* 0x00000017b2037207 */ /* 0x000fe20004000000 */
[----:B------:R-:W-:Y:S01]  /*55a0*/  IMAD.HI.U32 R23, R75, R71, RZ ;  /* 0x000000474b177227 */ /* 0x000fe200078e00ff */
[----:B------:R-:W-:Y:S02]  /*55b0*/  SEL R7, R177, R22, !P3 ;  /* 0x00000016b1077207 */ /* 0x000fe40005800000 */
[----:B------:R-:W-:Y:S01]  /*55c0*/  SHF.R.U32.HI R26, RZ, R169, R26 ;  /* 0x000000a9ff1a7219 */ /* 0x000fe2000001161a */
[-C--:B------:R-:W-:Y:S04]  /*55d0*/  IMAD.HI.U32 R22, R3, R68.reuse, RZ ;  /* 0x0000004403167227 */ /* 0x080fe800078e00ff */
[----:B------:R-:W-:Y:S01]  /*55e0*/  IMAD.HI.U32 R24, R7, R68, RZ ;  /* 0x0000004407187227 */ /* 0x000fe200078e00ff */
[-C--:B------:R-:W-:Y:S02]  /*55f0*/  @P2 SHF.R.U32.HI R3, RZ, R69.reuse, R22 ;  /* 0x00000045ff032219 */ /* 0x080fe40000011616 */
[----:B------:R-:W-:Y:S02]  /*5600*/  SHF.R.U32.HI R22, RZ, R174, R23 ;  /* 0x000000aeff167219 */ /* 0x000fe40000011617 */
[----:B------:R-:W-:Y:S01]  /*5610*/  @P2 SHF.R.U32.HI R7, RZ, R69, R24 ;  /* 0x00000045ff072219 */ /* 0x000fe20000011618 */
[C---:B------:R-:W-:Y:S01]  /*5620*/  IMAD R2, R72.reuse, R3, RZ ;  /* 0x0000000348027224 */ /* 0x040fe200078e02ff */
[----:B------:R-:W-:Y:S02]  /*5630*/  SEL R5, R75, R22, !P0 ;  /* 0x000000164b057207 */ /* 0x000fe40004000000 */
[----:B------:R-:W-:Y:S01]  /*5640*/  SEL R3, R77, R26, !P3 ;  /* 0x0000001a4d037207 */ /* 0x000fe20005800000 */
[----:B------:R-:W-:Y:S01]  /*5650*/  IMAD R4, R72, R7, RZ ;  /* 0x0000000748047224 */ /* 0x000fe200078e02ff */
[C---:B------:R-:W-:Y:S01]  /*5660*/  ISETP.GE.AND P0, PT, R5.reuse, R2, PT ;  /* 0x000000020500720c */ /* 0x040fe20003f06270 */
[----:B------:R-:W-:Y:S03]  /*5670*/  IMAD.HI.U32 R6, R5, R68, RZ ;  /* 0x0000004405067227 */ /* 0x000fe600078e00ff */
[----:B------:R-:W-:Y:S01]  /*5680*/  ISETP.GE.OR P0, PT, R3, R4, P0 ;  /* 0x000000040300720c */ /* 0x000fe20000706670 */
[----:B------:R-:W-:Y:S01]  /*5690*/  IMAD.MOV R4, RZ, RZ, -R3 ;  /* 0x000000ffff047224 */ /* 0x000fe200078e0a03 */
[-C--:B------:R-:W-:Y:S03]  /*56a0*/  SHF.R.U32.HI R6, RZ, R69.reuse, R6 ;  /* 0x00000045ff067219 */ /* 0x080fe60000011606 */
[----:B------:R-:W-:Y:S01]  /*56b0*/  IMAD R77, R74, R4, R77 ;  /* 0x000000044a4d7224 */ /* 0x000fe200078e024d */
[----:B------:R-:W-:Y:S05]  /*56c0*/  SEL R15, R5, R6, !P2 ;  /* 0x00000006050f7207 */ /* 0x000fea0005000000 */
[----:B------:R-:W-:Y:S02]  /*56d0*/  IMAD.MOV R6, RZ, RZ, -R15 ;  /* 0x000000ffff067224 */ /* 0x000fe400078e0a0f */
[C---:B------:R-:W-:Y:S04]  /*56e0*/  @!P0 IMAD.HI.U32 R2, R3.reuse, R68, RZ ;  /* 0x0000004403028227 */ /* 0x040fe800078e00ff */
[----:B------:R-:W-:Y:S01]  /*56f0*/  IMAD R6, R72, R6, R5 ;  /* 0x0000000648067224 */ /* 0x000fe200078e0205 */
[----:B------:R-:W-:Y:S04]  /*5700*/  @!P0 SHF.R.U32.HI R2, RZ, R69, R2 ;  /* 0x00000045ff028219 */ /* 0x000fe80000011602 */
[----:B------:R-:W-:Y:S02]  /*5710*/  @!P0 SEL R0, R3, R2, !P2 ;  /* 0x0000000203008207 */ /* 0x000fe40005000000 */
[----:B------:R-:W-:Y:S02]  /*5720*/  IADD3 R2, PT, PT, -R5, RZ, RZ ;  /* 0x000000ff05027210 */ /* 0x000fe40007ffe1ff */
[----:B------:R-:W-:Y:S01]  /*5730*/  @!P0 IADD3 R8, PT, PT, R15, -R0, RZ ;  /* 0x800000000f088210 */ /* 0x000fe20007ffe0ff */
[----:B------:R-:W-:Y:S02]  /*5740*/  @!P0 IMAD R0, R7, R6, R0 ;  /* 0x0000000607008224 */ /* 0x000fe400078e0200 */
[----:B------:R-:W-:Y:S02]  /*5750*/  IMAD R75, R70, R2, R75 ;  /* 0x00000002464b7224 */ /* 0x000fe400078e024b */
[----:B------:R-:W-:Y:S02]  /*5760*/  @!P0 IMAD R5, R8, R72, R3 ;  /* 0x0000004808058224 */ /* 0x000fe400078e0203 */
[----:B------:R-:W-:Y:S04]  /*5770*/  @!P0 IMAD.MOV.U32 R3, RZ, RZ, R0 ;  /* 0x000000ffff038224 */ /* 0x000fe800078e0000 */
[----:B------:R-:W-:Y:S02]  /*5780*/  IMAD R77, R3, R74, R77 ;  /* 0x0000004a034d7224 */ /* 0x000fe400078e024d */
[----:B------:R-:W-:Y:S07]  /*5790*/  IMAD R75, R5, R70, R75 ;  /* 0x00000046054b7224 */ /* 0x000fee00078e024b */
.L_x_102:
[----:B-1----:R-:W-:Y:S01]  /*57a0*/  @!P1 ISETP.NE.AND P0, PT, R10, 0x1, PT ;  /* 0x000000010a00980c */ /* 0x002fe20003f05270 */
[----:B------:R-:W-:Y:S01]  /*57b0*/  @!P1 IMAD.HI.U32 R0, R77, R12, RZ ;  /* 0x0000000c4d009227 */ /* 0x000fe200078e00ff */
[----:B------:R-:W-:Y:S01]  /*57c0*/  @!P1 ISETP.NE.AND P2, PT, R9, 0x1, PT ;  /* 0x000000010900980c */ /* 0x000fe20003f45270 */
[----:B------:R-:W-:Y:S01]  /*57d0*/  ULOP3.LUT UP0, URZ, UR48, 0x1b0, URZ, 0xc0, !UPT ;  /* 0x000001b030ff7892 */ /* 0x000fe2000f80c0ff */
[----:B------:R-:W-:Y:S01]  /*57e0*/  R2UR UR42, R21 ;  /* 0x00000000152a72ca */ /* 0x000fe200000e0000 */
[----:B------:R-:W-:Y:S01]  /*57f0*/  @!P1 IMAD.HI.U32 R3, R75, R11, RZ ;  /* 0x0000000b4b039227 */ /* 0x000fe200078e00ff */
[----:B------:R-:W-:Y:S02]  /*5800*/  @!P1 SHF.R.U32.HI R0, RZ, R13, R0 ;  /* 0x0000000dff009219 */ /* 0x000fe40000011600 */
[----:B------:R-:W-:Y:S01]  /*5810*/  R2UR UR41, R20 ;  /* 0x00000000142972ca */ /* 0x000fe200000e0000 */
[----:B------:R-:W-:Y:S01]  /*5820*/  VIADD R196, R196, 0x1 ;  /* 0x00000001c4c47836 */ /* 0x000fe20000000000 */
[----:B------:R-:W-:Y:S02]  /*5830*/  @!P1 SHF.R.U32.HI R2, RZ, R14, R3 ;  /* 0x0000000eff029219 */ /* 0x000fe40000011603 */
[----:B------:R-:W-:Y:S02]  /*5840*/  @!P1 SEL R3, R77, R0, !P2 ;  /* 0x000000004d039207 */ /* 0x000fe40005000000 */
[----:B------:R-:W-:Y:S02]  /*5850*/  @!P1 SEL R2, R75, R2, !P0 ;  /* 0x000000024b029207 */ /* 0x000fe40004000000 */
[----:B------:R-:W-:Y:S01]  /*5860*/  @P4 SHF.R.U32.HI R179, RZ, 0x10, R17 ;  /* 0x00000010ffb34819 */ /* 0x000fe20000011611 */
[----:B------:R-:W-:Y:S02]  /*5870*/  USHF.L.U32 UR42, UR42, 0x7, URZ ;  /* 0x000000072a2a7899 */ /* 0x000fe400080006ff */
[----:B------:R-:W-:Y:S02]  /*5880*/  @!P1 IMAD.IADD R0, R2, 0x1, -R3 ;  /* 0x0000000102009824 */ /* 0x000fe400078e0a03 */
[----:B------:R-:W-:Y:S01]  /*5890*/  @!P1 IMAD.IADD R2, R3, 0x1, -R2 ;  /* 0x0000000103029824 */ /* 0x000fe200078e0a02 */
[----:B------:R-:W-:Y:S01]  /*58a0*/  USHF.L.U32 UR41, UR41, 0x7, URZ ;  /* 0x0000000729297899 */ /* 0x000fe200080006ff */
[----:B------:R-:W-:Y:S02]  /*58b0*/  @!P1 IMAD R77, R0, R9, R77 ;  /* 0x00000009004d9224 */ /* 0x000fe400078e024d */
[----:B------:R-:W-:Y:S01]  /*58c0*/  @!P1 IMAD R75, R2, R10, R75 ;  /* 0x0000000a024b9224 */ /* 0x000fe200078e024b */
[----:B------:R-:W-:Y:S08]  /*58d0*/  BRA.U !UP0, `(.L_x_103) ;  /* 0x0000000108407547 */ /* 0x000ff0000b800000 */
[----:B------:R-:W1:Y:S01]  /*58e0*/  LDCU.64 UR8, c[0x4][0x80] ;  /* 0x01001000ff0877ac */ /* 0x000e620008000a00 */
[----:B------:R-:W-:Y:S01]  /*58f0*/  MOV R3, 0x0 ;  /* 0x0000000000037802 */ /* 0x000fe20000000f00 */
[----:B------:R-:W-:Y:S02]  /*5900*/  HFMA2 R12, -RZ, RZ, 0, 5.9604644775390625e-08 ;  /* 0x00000001ff0c7431 */ /* 0x000fe400000001ff */
[----:B------:R-:W-:Y:S02]  /*5910*/  IMAD.MOV.U32 R8, RZ, RZ, 0x70 ;  /* 0x00000070ff087424 */ /* 0x000fe400078e00ff */
[----:B------:R-:W-:Y:S01]  /*5920*/  IMAD.MOV.U32 R13, RZ, RZ, RZ ;  /* 0x000000ffff0d7224 */ /* 0x000fe200078e00ff */
[----:B------:R-:W2:Y:S01]  /*5930*/  LDCU.64 UR6, c[0x4][0x88] ;  /* 0x01001100ff0677ac */ /* 0x000ea20008000a00 */
[----:B------:R-:W3:Y:S01]  /*5940*/  LDC.64 R2, c[0x4][R3] ;  /* 0x0100000003027b82 */ /* 0x000ee20000000a00 */
[----:B------:R-:W4:Y:S01]  /*5950*/  LDCU.64 UR4, c[0x4][0x8] ;  /* 0x01000100ff0477ac */ /* 0x000f220008000a00 */
[----:B-1----:R-:W-:Y:S01]  /*5960*/  MOV R5, UR9 ;  /* 0x0000000900057c02 */ /* 0x002fe20008000f00 */
[----:B------:R-:W-:Y:S01]  /*5970*/  IMAD.U32 R4, RZ, RZ, UR8 ;  /* 0x00000008ff047e24 */ /* 0x000fe2000f8e00ff */
[----:B--2---:R-:W-:Y:S01]  /*5980*/  MOV R7, UR7 ;  /* 0x0000000700077c02 */ /* 0x004fe20008000f00 */
[----:B------:R-:W-:Y:S01]  /*5990*/  IMAD.U32 R6, RZ, RZ, UR6 ;  /* 0x00000006ff067e24 */ /* 0x000fe2000f8e00ff */
[----:B----4-:R-:W-:Y:S01]  /*59a0*/  MOV R11, UR5 ;  /* 0x00000005000b7c02 */ /* 0x010fe20008000f00 */
[----:B------:R-:W-:Y:S02]  /*59b0*/  IMAD.U32 R10, RZ, RZ, UR4 ;  /* 0x00000004ff0a7e24 */ /* 0x000fe4000f8e00ff */
[----:B------:R-:W-:Y:S07]  /*59c0*/  LEPC R20, `(.L_x_103) ;  /* 0x000000001014794e */ /* 0x000fee0000000000 */
[----:B---3-5:R-:W-:Y:S05]  /*59d0*/  CALL.ABS.NOINC R2 ;  /* 0x0000000002007343 */ /* 0x028fea0003c00000 */
.L_x_103:
[----:B------:R-:W-:Y:S01]  /*59e0*/  LOP3.LUT P0, RZ, R192, 0x1b0, RZ, 0xc0, !PT ;  /* 0x000001b0c0ff7812 */ /* 0x000fe2000780c0ff */
[----:B------:R-:W-:Y:S11]  /*59f0*/  BSSY.RECONVERGENT B6, `(.L_x_104) ;  /* 0x0000013000067945 */ /* 0x000ff60003800200 */
[----:B------:R-:W-:Y:S01]  /*5a00*/  @!UPT UIADD3 URZ, UPT, UPT, URZ, URZ, URZ ;  /* 0x000000fffffff290 */ /* 0x000fe2000fffe0ff */
[----:B------:R-:W-:Y:S05]  /*5a10*/  @!P0 BRA `(.L_x_105) ;  /* 0x0000000000408947 */ /* 0x000fea0003800000 */
        /* <DEDUP_REMOVED lines=16> */
.L_x_105:
[----:B------:R-:W-:Y:S05]  /*5b20*/  BSYNC.RECONVERGENT B6 ;  /* 0x0000000000067941 */ /* 0x000fea0003800200 */
.L_x_104:
[----:B------:R-:W-:Y:S01]  /*5b30*/  ISETP.NE.U32.AND P4, PT, R166, RZ, PT ;  /* 0x000000ffa600720c */ /* 0x000fe20003f85070 */
[----:B------:R-:W-:Y:S01]  /*5b40*/  UISETP.NE.AND UP2, UPT, UR50, URZ, UPT ;  /* 0x000000ff3200728c */ /* 0x000fe2000bf45270 */
[----:B------:R-:W-:Y:S01]  /*5b50*/  ISETP.NE.U32.AND P2, PT, RZ, UR38, PT ;  /* 0x00000026ff007c0c */ /* 0x000fe2000bf45070 */
[----:B------:R-:W-:Y:S01]  /*5b60*/  UISETP.NE.U32.AND UP1, UPT, UR44, URZ, UPT ;  /* 0x000000ff2c00728c */ /* 0x000fe2000bf25070 */
[----:B------:R-:W-:Y:S01]  /*5b70*/  ISETP.NE.AND.EX P4, PT, R167, RZ, PT, P4 ;  /* 0x000000ffa700720c */ /* 0x000fe20003f85340 */
[----:B------:R-:W-:Y:S01]  /*5b80*/  UPLOP3.LUT UP0, UPT, UPT, UPT, UPT, 0x40, 0x4 ;  /* 0x000000000004789c */ /* 0x000fe20003f0e870 */
[----:B------:R-:W-:Y:S01]  /*5b90*/  ISETP.NE.AND.EX P2, PT, RZ, UR39, PT, P2 ;  /* 0x00000027ff007c0c */ /* 0x000fe2000bf45320 */
[----:B------:R-:W-:Y:S01]  /*5ba0*/  UISETP.NE.AND.EX UP1, UPT, UR45, URZ, UPT, UP1 ;  /* 0x000000ff2d00728c */ /* 0x000fe2000bf25310 */
[----:B------:R-:W-:Y:S04]  /*5bb0*/  PLOP3.LUT P1, PT, PT, PT, UP2, 0x80, 0x8 ;  /* 0x000000000008781c */ /* 0x000fe80003f2f028 */
[----:B------:R-:W-:Y:S06]  /*5bc0*/  @UP2 UPLOP3.LUT UP0, UPT, UPT, UPT, UP1, 0x80, 0x8 ;  /* 0x000000000008289c */ /* 0x000fec0003f0f010 */
[----:B------:R-:W-:Y:S01]  /*5bd0*/  PLOP3.LUT P0, PT, PT, PT, UP0, 0x80, 0x8 ;  /* 0x000000000008781c */ /* 0x000fe20003f0f008 */
[----:B------:R-:W-:Y:S01]  /*5be0*/  @!UPT UIADD3 URZ, UPT, UPT, URZ, URZ, URZ ;  /* 0x000000fffffff290 */ /* 0x000fe2000fffe0ff */
[----:B------:R-:W-:Y:S11]  /*5bf0*/  BRA.U !UP1, `(.L_x_106) ;  /* 0x0000000109387547 */ /* 0x000ff6000b800000 */
[----:B------:R-:W-:Y:S01]  /*5c00*/  UISETP.NE.U32.AND UP0, UPT, UR38, URZ, UPT ;  /* 0x000000ff2600728c */ /* 0x000fe2000bf05070 */
[----:B------:R-:W-:Y:S02]  /*5c10*/  HFMA2 R0, -RZ, RZ, 0, 5.9604644775390625e-08 ;  /* 0x00000001ff007431 */ /* 0x000fe400000001ff */
[----:B------:R-:W-:Y:S01]  /*5c20*/  IMAD.MOV.U32 R171, RZ, RZ, 0x1 ;  /* 0x00000001ffab7424 */ /* 0x000fe200078e00ff */
[----:B------:R-:W-:Y:S06]  /*5c30*/  UISETP.NE.AND.EX UP0, UPT, UR39, URZ, UPT, UP0 ;  /* 0x000000ff2700728c */ /* 0x000fec000bf05300 */
[----:B------:R-:W-:Y:S05]  /*5c40*/  PLOP3.LUT P3, PT, PT, PT, UP0, 0x80, 0x8 ;  /* 0x000000000008781c */ /* 0x000fea0003f6f008 */
[----:B------:R-:W1:Y:S01]  /*5c50*/  @UP0 LDCU.64 UR6, c[0x0][0x888] ;  /* 0x00011100ff0607ac */ /* 0x000e620008000a00 */
[----:B------:R-:W-:Y:S07]  /*5c60*/  @UP0 UIMAD UR4, UR36, UR44, URZ ;  /* 0x0000002c240402a4 */ /* 0x000fee000f8e02ff */
[----:B------:R-:W-:Y:S01]  /*5c70*/  @!P3 PRMT R171, R0, 0x7610, R171 ;  /* 0x0000761000abb816 */ /* 0x000fe200000000ab */
[----:B-1----:R-:W-:Y:S03]  /*5c80*/  @UP0 UIMAD.WIDE UR6, UR4, 0x4, UR6 ;  /* 0x00000004040608a5 */ /* 0x002fe6000f8e0206 */
[----:B------:R-:W1:Y:S03]  /*5c90*/  @!UP0 LDCU UR4, c[0x0][0x880] ;  /* 0x00011000ff0487ac */ /* 0x000e660008000800 */
[----:B------:R-:W-:Y:S01]  /*5ca0*/  IMAD.U32 R2, RZ, RZ, UR6 ;  /* 0x00000006ff027e24 */ /* 0x000fe2000f8e00ff */
[----:B------:R-:W-:Y:S05]  /*5cb0*/  MOV R3, UR7 ;  /* 0x0000000700037c02 */ /* 0x000fea0008000f00 */
[----:B-----5:R2:W5:Y:S02]  /*5cc0*/  @P3 LDG.E R81, desc[UR46][R2.64] ;  /* 0x0000002e02513981 */ /* 0x020564000c1e1900 */
[----:B-12---:R-:W-:Y:S02]  /*5cd0*/  @!P3 IMAD.U32 R81, RZ, RZ, UR4 ;  /* 0x00000004ff51be24 */ /* 0x006fe4000f8e00ff */
.L_x_106:
[----:B------:R-:W-:Y:S05]  /*5ce0*/  @!P4 BRA `(.L_x_107) ;  /* 0x000000000020c947 */ /* 0x000fea0003800000 */
[----:B------:R-:W-:Y:S04]  /*5cf0*/  ISETP.NE.U32.AND P3, PT, R164, RZ, PT ;  /* 0x000000ffa400720c */ /* 0x000fe80003f65070 */
[----:B------:R-:W-:Y:S11]  /*5d00*/  ISETP.NE.AND.EX P3, PT, R165, RZ, PT, P3 ;  /* 0x000000ffa500720c */ /* 0x000ff60003f65330 */
[----:B------:R-:W-:Y:S02]  /*5d10*/  @!UPT UIADD3 URZ, UPT, UPT, URZ, URZ, URZ ;  /* 0x000000fffffff290 */ /* 0x000fe4000fffe0ff */
[----:B------:R-:W1:Y:S01]  /*5d20*/  @P3 LDC.64 R2, c[0x0][0x8a8] ;  /* 0x00022a00ff023b82 */ /* 0x000e620000000a00 */
[----:B------:R-:W-:Y:S04]  /*5d30*/  @P3 IMAD R0, R166, UR36, RZ ;  /* 0x00000024a6003c24 */ /* 0x000fe8000f8e02ff */
[----:B-1----:R-:W-:Y:S05]  /*5d40*/  @P3 IMAD.WIDE R2, R0, 0x4, R2 ;  /* 0x0000000400023825 */ /* 0x002fea00078e0202 */
[----:B-----5:R1:W5:Y:S02]  /*5d50*/  @P3 LDG.E R78, desc[UR46][R2.64] ;  /* 0x0000002e024e3981 */ /* 0x020364000c1e1900 */
[----:B-1----:R-:W2:Y:S02]  /*5d60*/  @!P3 LDC R78, c[0x0][0x8a0] ;  /* 0x00022800ff4ebb82 */ /* 0x002ea40000000800 */
.L_x_107:
[----:B-----5:R-:W-:Y:S01]  /*5d70*/  FSETP.NEU.AND P4, PT, R81, RZ, PT ;  /* 0x000000ff5100720b */ /* 0x020fe20003f8d000 */
[----:B------:R-:W-:Y:S01]  /*5d80*/  BSSY B1, `(.L_x_108) ;  /* 0x0000047000017945 */ /* 0x000fe20003800000 */
[----:B------:R-:W-:Y:S01]  /*5d90*/  SEL R5, RZ, 0xffffffff, P2 ;  /* 0xffffffffff057807 */ /* 0x000fe20001000000 */
[----:B------:R-:W-:Y:S01]  /*5da0*/  IMAD.MOV.U32 R208, RZ, RZ, 0x1 ;  /* 0x00000001ffd07424 */ /* 0x000fe200078e00ff */
[----:B------:R-:W-:Y:S01]  /*5db0*/  LOP3.LUT P3, RZ, R171, 0xff, RZ, 0xc0, !PT ;  /* 0x000000ffabff7812 */ /* 0x000fe2000786c0ff */
[C---:B------:R-:W-:Y:S01]  /*5dc0*/  IMAD R80, R76.reuse, 0x80, R79 ;  /* 0x000000804c507824 */ /* 0x040fe200078e024f */
[----:B------:R-:W-:Y:S02]  /*5dd0*/  @P1 SEL R0, RZ, 0xffffffff, P4 ;  /* 0xffffffffff001807 */ /* 0x000fe40002000000 */
[----:B------:R-:W-:Y:S02]  /*5de0*/  CS2R R162, SRZ ;  /* 0x0000000000a27805 */ /* 0x000fe4000001ff00 */
[----:B------:R-:W-:Y:S02]  /*5df0*/  LEA R3, R181, UR49, 0x3 ;  /* 0x00000031b5037c11 */ /* 0x000fe4000f8e18ff */
[----:B------:R-:W-:Y:S02]  /*5e00*/  CS2R R160, SRZ ;  /* 0x0000000000a07805 */ /* 0x000fe4000001ff00 */
[----:B------:R-:W-:Y:S02]  /*5e10*/  @P0 SEL R0, R5, R0, !P3 ;  /* 0x0000000005000207 */ /* 0x000fe40005800000 */
[----:B------:R-:W-:Y:S02]  /*5e20*/  CS2R R158, SRZ ;  /* 0x00000000009e7805 */ /* 0x000fe4000001ff00 */
[----:B------:R-:W-:Y:S02]  /*5e30*/  LEA R195, R76, UR49, 0x3 ;  /* 0x000000314cc37c11 */ /* 0x000fe4000f8e18ff */
[----:B------:R-:W-:Y:S02]  /*5e40*/  CS2R R156, SRZ ;  /* 0x00000000009c7805 */ /* 0x000fe4000001ff00 */
[----:B------:R-:W-:Y:S02]  /*5e50*/  @P1 LOP3.LUT R0, R0, 0x1, RZ, 0xc0, !PT ;  /* 0x0000000100001812 */ /* 0x000fe400078ec0ff */
[----:B------:R-:W-:Y:S02]  /*5e60*/  CS2R R154, SRZ ;  /* 0x00000000009a7805 */ /* 0x000fe4000001ff00 */
[----:B------:R-:W-:Y:S02]  /*5e70*/  SHF.L.U32 R2, R183, 0x1f, RZ ;  /* 0x0000001fb7027819 */ /* 0x000fe400000006ff */
[----:B------:R-:W-:Y:S02]  /*5e80*/  CS2R R152, SRZ ;  /* 0x0000000000987805 */ /* 0x000fe4000001ff00 */
[----:B------:R-:W-:Y:S02]  /*5e90*/  ISETP.NE.U32.OR P6, PT, R0, 0x1, !P1 ;  /* 0x000000010000780c */ /* 0x000fe40004fc5470 */
[----:B------:R-:W-:Y:S02]  /*5ea0*/  CS2R R150, SRZ ;  /* 0x0000000000967805 */ /* 0x000fe4000001ff00 */
[----:B------:R-:W-:Y:S02]  /*5eb0*/  PLOP3.LUT P2, PT, PT, PT, UP1, 0x80, 0x8 ;  /* 0x000000000008781c */ /* 0x000fe40003f4f018 */
[----:B------:R-:W-:Y:S02]  /*5ec0*/  CS2R R148, SRZ ;  /* 0x0000000000947805 */ /* 0x000fe4000001ff00 */
[----:B------:R-:W-:Y:S02]  /*5ed0*/  SEL R0, RZ, 0xffffffff, P4 ;  /* 0xffffffffff007807 */ /* 0x000fe40002000000 */
[----:B------:R-:W-:Y:S03]  /*5ee0*/  P2R R184, PR, RZ, 0x40 ;  /* 0x00000040ffb87803 */ /* 0x000fe60000000000 */
[----:B------:R-:W-:Y:S04]  /*5ef0*/  @P6 SHF.L.U32 R4, R180, 0x1f, RZ ;  /* 0x0000001fb4046819 */ /* 0x000fe800000006ff */
[----:B------:R-:W-:Y:S01]  /*5f00*/  @P2 SEL R0, R5, R0, !P3 ;  /* 0x0000000005002207 */ /* 0x000fe20005800000 */
[----:B------:R-:W1:Y:S03]  /*5f10*/  @P6 SYNCS.PHASECHK.TRANS64.TRYWAIT P1, [R3+URZ+0x80], R4 ;  /* 0x00008004030065a7 */ /* 0x000e6600080211ff */
[----:B------:R-:W-:Y:S04]  /*5f20*/  LOP3.LUT R0, R0, 0x1, RZ, 0xc0, !PT ;  /* 0x0000000100007812 */ /* 0x000fe800078ec0ff */
[----:B------:R-:W-:Y:S04]  /*5f30*/  ISETP.NE.U32.AND P5, PT, R0, 0x1, PT ;  /* 0x000000010000780c */ /* 0x000fe80003fa5070 */
[----:B------:R-:W-:Y:S01]  /*5f40*/  P2R R209, PR, RZ, 0x20 ;  /* 0x00000020ffd17803 */ /* 0x000fe20000000000 */
[----:B------:R3:W4:Y:S01]  /*5f50*/  SYNCS.PHASECHK.TRANS64.TRYWAIT P0, [R195+URZ+0xd0], R2 ;  /* 0x0000d002c30075a7 */ /* 0x00072200080011ff */
[----:B-1----:R-:W-:Y:S01]  /*5f60*/  @P6 SEL R208, RZ, 0x1, !P1 ;  /* 0x00000001ffd06807 */ /* 0x002fe20004800000 */
[----:B---3--:R-:W-:Y:S06]  /*5f70*/  @!P6 BRA `(.L_x_109) ;  /* 0x00000000009ce947 */ /* 0x008fec0003800000 */
[----:B------:R-:W-:Y:S01]  /*5f80*/  @P5 IMAD R6, R181, 0x2000, R190 ;  /* 0x00002000b5065824 */ /* 0x000fe200078e02be */
[----:B------:R-:W-:Y:S01]  /*5f90*/  ISETP.NE.AND P1, PT, R208, RZ, PT ;  /* 0x000000ffd000720c */ /* 0x000fe20003f25270 */
[----:B------:R-:W-:Y:S01]  /*5fa0*/  BSSY B0, `(.L_x_110) ;  /* 0x0000010000007945 */ /* 0x000fe20003800000 */
[----:B------:R-:W-:Y:S01]  /*5fb0*/  CS2R R150, SRZ ;  /* 0x0000000000967805 */ /* 0x000fe2000001ff00 */
[--C-:B------:R-:W-:Y:S01]  /*5fc0*/  @P5 IMAD R7, R191, -0x10, R6.reuse ;  /* 0xfffffff0bf075824 */ /* 0x100fe200078e0206 */
[----:B------:R-:W-:Y:S01]  /*5fd0*/  CS2R R148, SRZ ;  /* 0x0000000000947805 */ /* 0x000fe2000001ff00 */
[----:B------:R-:W-:Y:S01]  /*5fe0*/  @P5 IMAD R5, R189, -0x10, R6 ;  /* 0xfffffff0bd055824 */ /* 0x000fe200078e0206 */
[----:B------:R-:W-:Y:S01]  /*5ff0*/  CS2R R158, SRZ ;  /* 0x00000000009e7805 */ /* 0x000fe2000001ff00 */
[----:B------:R-:W-:Y:S01]  /*6000*/  @P5 IMAD R4, R188, 0x10, R7 ;  /* 0x00000010bc045824 */ /* 0x000fe200078e0207 */
[----:B------:R-:W-:Y:S02]  /*6010*/  CS2R R156, SRZ ;  /* 0x00000000009c7805 */ /* 0x000fe4000001ff00 */
[----:B------:R-:W-:Y:S02]  /*6020*/  CS2R R154, SRZ ;  /* 0x00000000009a7805 */ /* 0x000fe4000001ff00 */
[----:B------:R-:W-:Y:S02]  /*6030*/  CS2R R152, SRZ ;  /* 0x0000000000987805 */ /* 0x000fe4000001ff00 */
[----:B------:R-:W-:Y:S02]  /*6040*/  CS2R R162, SRZ ;  /* 0x0000000000a27805 */ /* 0x000fe4000001ff00 */
[----:B------:R-:W-:Y:S01]  /*6050*/  CS2R R160, SRZ ;  /* 0x0000000000a07805 */ /* 0x000fe2000001ff00 */
[----:B------:R-:W-:Y:S06]  /*6060*/  @P1 BRA `(.L_x_111) ;  /* 0x00000000000c1947 */ /* 0x000fec0003800000 */
[----:B------:R-:W-:Y:S04]  /*6070*/  SHF.L.U32 R0, R180, 0x1f, RZ ;  /* 0x0000001fb4007819 */ /* 0x000fe800000006ff */
[----:B------:R-:W1:Y:S02]  /*6080*/  SYNCS.PHASECHK.TRANS64.TRYWAIT P1, [R3+URZ+0x80], R0 ;  /* 0x00008000030075a7 */ /* 0x000e6400080211ff */
[----:B-1----:R-:W-:Y:S05]  /*6090*/  @!P1 BRA `(.L_x_112) ;  /* 0x0000003400cc9947 */ /* 0x002fea0003800000 */
.L_x_111:
[----:B------:R-:W-:Y:S05]  /*60a0*/  BSYNC B0 ;  /* 0x0000000000007941 */ /* 0x000fea0003800000 */
.L_x_110:
[----:B------:R-:W-:Y:S01]  /*60b0*/  ISETP.NE.AND P1, PT, R209, RZ, PT ;  /* 0x000000ffd100720c */ /* 0x000fe20003f25270 */
[----:B-1----:R-:W-:Y:S02]  /*60c0*/  VIADD R3, R3, 0x90 ;  /* 0x0000009003037836 */ /* 0x002fe40000000000 */
[----:B------:R-:W-:Y:S02]  /*60d0*/  IMAD.U32 R0, RZ, RZ, UR37 ;  /* 0x00000025ff007e24 */ /* 0x000fe4000f8e00ff */
[----:B------:R-:W-:Y:S03]  /*60e0*/  VIADD R181, R181, 0x1 ;  /* 0x00000001b5b57836 */ /* 0x000fe60000000000 */
[----:B------:R-:W-:Y:S05]  /*60f0*/  PRMT R0, R0, 0x654, R3 ;  /* 0x0000065400007816 */ /* 0x000fea0000000003 */
[----:B------:R1:W3:Y:S04]  /*6100*/  @P1 LDS.128 R148, [R6] ;  /* 0x0000000006941984 */ /* 0x0002e80000000c00 */
[----:B------:R1:W1:Y:S04]  /*6110*/  @P1 LDS.128 R156, [R5+0x20] ;  /* 0x00002000059c1984 */ /* 0x0002680000000c00 */
[----:B------:R1:W1:Y:S04]  /*6120*/  @P1 LDS.128 R152, [R7+0x10] ;  /* 0x0000100007981984 */ /* 0x0002680000000c00 */
[----:B------:R1:W1:Y:S01]  /*6130*/  @P1 LDS.128 R160, [R4+0x10] ;  /* 0x0000100004a01984 */ /* 0x0002620000000c00 */
[C---:B------:R-:W-:Y:S01]  /*6140*/  ISETP.NE.AND P1, PT, R181.reuse, 0x2, PT ;  /* 0x00000002b500780c */ /* 0x040fe20003f25270 */
[----:B------:R-:W-:Y:S01]  /*6150*/  @!PT LDS RZ, [RZ] ;  /* 0x00000000fffff984 */ /* 0x000fe20000000800 */
[----:B------:R-:W-:Y:S01]  /*6160*/  @!PT LDS RZ, [RZ] ;  /* 0x00000000fffff984 */ /* 0x000fe20000000800 */
[----:B------:R-:W-:Y:S01]  /*6170*/  @!PT LDS RZ, [RZ] ;  /* 0x00000000fffff984 */ /* 0x000fe20000000800 */
[----:B------:R-:W-:Y:S01]  /*6180*/  @!PT LDS RZ, [RZ] ;  /* 0x00000000fffff984 */ /* 0x000fe20000000800 */
[----:B------:R5:W-:Y:S06]  /*6190*/  MEMBAR.ALL.CTA ;  /* 0x0000000000007992 */ /* 0x000bec0000008000 */
[----:B-----5:R-:W5:Y:S01]  /*61a0*/  FENCE.VIEW.ASYNC.S ;  /* 0x00000000000073c6 */ /* 0x020f620000000000 */
[----:B------:R-:W-:Y:S02]  /*61b0*/  SEL R3, RZ, 0x1, P1 ;  /* 0x00000001ff037807 */ /* 0x000fe40000800000 */
[----:B------:R-:W-:Y:S02]  /*61c0*/  SEL R181, R181, RZ, P1 ;  /* 0x000000ffb5b57207 */ /* 0x000fe40000800000 */
[----:B------:R-:W-:Y:S01]  /*61d0*/  LOP3.LUT R180, R180, R3, RZ, 0x3c, !PT ;  /* 0x00000003b4b47212 */ /* 0x000fe200078e3cff */
[----:B-----5:R1:W-:Y:S06]  /*61e0*/  SYNCS.ARRIVE.TRANS64.RED.A1T0 RZ, [R0+URZ], RZ ;  /* 0x000000ff00ff79a7 */ /* 0x0203ec00081004ff */
.L_x_109:
[----:B------:R-:W-:Y:S05]  /*61f0*/  BSYNC B1 ;  /* 0x0000000000017941 */ /* 0x000fea0003800000 */
.L_x_108:
[----:B-1----:R-:W-:Y:S04]  /*6200*/  SHF.R.U32.HI R0, RZ, 0x15, R80 ;  /* 0x00000015ff007819 */ /* 0x002fe80000011650 */
[----:B------:R-:W-:Y:S01]  /*6210*/  LOP3.LUT P1, RZ, R0, 0x3, R173, 0x48, !PT ;  /* 0x0000000300ff7812 */ /* 0x000fe200078248ad */
[----:B------:R-:W-:Y:S01]  /*6220*/  @!UPT UIADD3 URZ, UPT, UPT, URZ, URZ, URZ ;  /* 0x000000fffffff290 */ /* 0x000fe2000fffe0ff */
[----:B----4-:R-:W-:Y:S11]  /*6230*/  @P0 BRA `(.L_x_113) ;  /* 0x0000000000080947 */ /* 0x010ff60003800000 */
[----:B------:R-:W1:Y:S02]  /*6240*/  SYNCS.PHASECHK.TRANS64.TRYWAIT P0, [R195+URZ+0xd0], R2 ;  /* 0x0000d002c30075a7 */ /* 0x000e6400080011ff */
[----:B-1----:R-:W-:Y:S05]  /*6250*/  @!P0 BRA `(.L_x_114) ;  /* 0x0000003400708947 */ /* 0x002fea0003800000 */
.L_x_113:
[----:B------:R-:W-:Y:S04]  /*6260*/  BSSY.RECONVERGENT B6, `(.L_x_115) ;  /* 0x0000012000067945 */ /* 0x000fe80003800200 */
[----:B------:R-:W-:Y:S05]  /*6270*/  @!P1 BRA `(.L_x_116) ;  /* 0x0000000000409947 */ /* 0x000fea0003800000 */
[----:B------:R-:W4:Y:S01]  /*6280*/  LDCU.64 UR8, c[0x4][0x70] ;  /* 0x01000e00ff0877ac */ /* 0x000f220008000a00 */
[----:B------:R-:W-:Y:S01]  /*6290*/  MOV R3, 0x0 ;  /* 0x0000000000037802 */ /* 0x000fe20000000f00 */
[----:B------:R-:W-:Y:S02]  /*62a0*/  HFMA2 R12, -RZ, RZ, 0, 5.9604644775390625e-08 ;  /* 0x00000001ff0c7431 */ /* 0x000fe400000001ff */
[----:B------:R-:W-:Y:S02]  /*62b0*/  IMAD.MOV.U32 R8, RZ, RZ, 0x192 ;  /* 0x00000192ff087424 */ /* 0x000fe400078e00ff */
[----:B------:R-:W-:Y:S01]  /*62c0*/  IMAD.MOV.U32 R13, RZ, RZ, RZ ;  /* 0x000000ffff0d7224 */ /* 0x000fe200078e00ff */
[----:B------:R-:W5:Y:S01]  /*62d0*/  LDCU.64 UR6, c[0x4][0x78] ;  /* 0x01000f00ff0677ac */ /* 0x000f620008000a00 */
[----:B-1----:R-:W1:Y:S01]  /*62e0*/  LDC.64 R2, c[0x4][R3] ;  /* 0x0100000003027b82 */ /* 0x002e620000000a00 */
[----:B------:R-:W2:Y:S01]  /*62f0*/  LDCU.64 UR4, c[0x4][0x10] ;  /* 0x01000200ff0477ac */ /* 0x000ea20008000a00 */
[----:B----4-:R-:W-:Y:S01]  /*6300*/  MOV R5, UR9 ;  /* 0x0000000900057c02 */ /* 0x010fe20008000f00 */
[----:B------:R-:W-:Y:S01]  /*6310*/  IMAD.U32 R4, RZ, RZ, UR8 ;  /* 0x00000008ff047e24 */ /* 0x000fe2000f8e00ff */
[----:B-----5:R-:W-:Y:S01]  /*6320*/  MOV R7, UR7 ;  /* 0x0000000700077c02 */ /* 0x020fe20008000f00 */
[----:B------:R-:W-:Y:S01]  /*6330*/  IMAD.U32 R6, RZ, RZ, UR6 ;  /* 0x00000006ff067e24 */ /* 0x000fe2000f8e00ff */
[----:B--2---:R-:W-:Y:S01]  /*6340*/  MOV R11, UR5 ;  /* 0x00000005000b7c02 */ /* 0x004fe20008000f00 */
[----:B------:R-:W-:Y:S02]  /*6350*/  IMAD.U32 R10, RZ, RZ, UR4 ;  /* 0x00000004ff0a7e24 */ /* 0x000fe4000f8e00ff */
[----:B------:R-:W-:Y:S07]  /*6360*/  LEPC R20, `(.L_x_116) ;  /* 0x000000001014794e */ /* 0x000fee0000000000 */
[----:B-1-3--:R-:W-:Y:S05]  /*6370*/  CALL.ABS.NOINC R2 ;  /* 0x0000000002007343 */ /* 0x00afea0003c00000 */
.L_x_116:
[----:B------:R-:W-:Y:S05]  /*6380*/  BSYNC.RECONVERGENT B6 ;  /* 0x0000000000067941 */ /* 0x000fea0003800200 */
.L_x_115:
[-C--:B---3--:R-:W-:Y:S01]  /*6390*/  F2FP.F16.E5M2.UNPACK_B R83, R148.reuse ;  /* 0x00000094ff53723e */ /* 0x088fe200020004ff */
[----:B------:R-:W-:Y:S05]  /*63a0*/  WARPSYNC.ALL ;  /* 0x0000000000007948 */ /* 0x000fea0003800000 */
[----:B------:R-:W-:Y:S01]  /*63b0*/  R2UR UR4, R80 ;  /* 0x00000000500472ca */ /* 0x000fe200000e0000 */
[--C-:B------:R-:W-:Y:S01]  /*63c0*/  HADD2.F32 R82, -RZ, R83.reuse.H0_H0 ;  /* 0x20000053ff527230 */ /* 0x100fe20000004100 */
[----:B------:R-:W-:Y:S01]  /*63d0*/  F2FP.F16.E5M2.UNPACK_B R85, R148.H1 ;  /* 0x00000094ff55723e */ /* 0x000fe200030004ff */
[----:B------:R-:W-:Y:S01]  /*63e0*/  HADD2.F32 R83, -RZ, R83.H1_H1 ;  /* 0x30000053ff537230 */ /* 0x000fe20000004100 */
[-C--:B------:R-:W-:Y:S01]  /*63f0*/  F2FP.F16.E5M2.UNPACK_B R87, R149.reuse ;  /* 0x00000095ff57723e */ /* 0x080fe200020004ff */
[----:B------:R-:W-:Y:S01]  /*6400*/  BSSY.RECONVERGENT B0, `(.L_x_117) ;  /* 0x000011d000007945 */ /* 0x000fe20003800200 */
[----:B------:R-:W-:Y:S01]  /*6410*/  F2FP.F16.E5M2.UNPACK_B R89, R149.H1 ;  /* 0x00000095ff59723e */ /* 0x000fe200030004ff */
[----:B------:R-:W-:Y:S01]  /*6420*/  HADD2.F32 R84, -RZ, R85.H0_H0 ;  /* 0x20000055ff547230 */ /* 0x000fe20000004100 */
[-C--:B------:R-:W-:Y:S01]  /*6430*/  F2FP.F16.E5M2.UNPACK_B R91, R150.reuse ;  /* 0x00000096ff5b723e */ /* 0x080fe200020004ff */
[----:B------:R-:W-:Y:S01]  /*6440*/  HADD2.F32 R88, -RZ, R87.H1_H1 ;  /* 0x30000057ff587230 */ /* 0x000fe20000004100 */
[----:B------:R-:W-:Y:S01]  /*6450*/  F2FP.F16.E5M2.UNPACK_B R93, R150.H1 ;  /* 0x00000096ff5d723e */ /* 0x000fe200030004ff */
[----:B------:R-:W-:Y:S01]  /*6460*/  HADD2.F32 R86, -RZ, R85.H1_H1 ;  /* 0x30000055ff567230 */ /* 0x000fe20000004100 */
[-C--:B------:R-:W-:Y:S01]  /*6470*/  F2FP.F16.E5M2.UNPACK_B R95, R151.reuse ;  /* 0x00000097ff5f723e */ /* 0x080fe200020004ff */
[----:B------:R-:W2:Y:S01]  /*6480*/  LDTM.x64 R4, tmem[UR4] ;  /* 0x00000004000479ee */ /* 0x000ea20008340000 */
[----:B------:R-:W-:Y:S01]  /*6490*/  F2FP.F16.E5M2.UNPACK_B R97, R151.H1 ;  /* 0x00000097ff61723e */ /* 0x000fe200030004ff */
[----:B------:R-:W-:Y:S01]  /*64a0*/  HADD2.F32 R85, -RZ, R87.H0_H0 ;  /* 0x20000057ff557230 */ /* 0x000fe20000004100 */
[-C--:B------:R-:W-:Y:S01]  /*64b0*/  F2FP.F16.E5M2.UNPACK_B R99, R152.reuse ;  /* 0x00000098ff63723e */ /* 0x080fe200020004ff */
[----:B------:R-:W-:Y:S01]  /*64c0*/  HADD2.F32 R87, -RZ, R89.H0_H0 ;  /* 0x20000059ff577230 */ /* 0x000fe20000004100 */
[----:B------:R-:W-:Y:S01]  /*64d0*/  F2FP.F16.E5M2.UNPACK_B R101, R152.H1 ;  /* 0x00000098ff65723e */ /* 0x000fe200030004ff */
[----:B------:R-:W-:Y:S01]  /*64e0*/  HADD2.F32 R92, -RZ, R91.H1_H1 ;  /* 0x3000005bff5c7230 */ /* 0x000fe20000004100 */
[----:B------:R-:W-:Y:S01]  /*64f0*/  ISETP.NE.AND P6, PT, R184, RZ, PT ;  /* 0x000000ffb800720c */ /* 0x000fe20003fc5270 */
[----:B------:R-:W-:Y:S01]  /*6500*/  HADD2.F32 R96, -RZ, R95.H1_H1 ;  /* 0x3000005fff607230 */ /* 0x000fe20000004100 */
[----:B------:R-:W-:Y:S01]  /*6510*/  SHF.L.U32 R211, R176, 0x4, RZ ;  /* 0x00000004b0d37819 */ /* 0x000fe200000006ff */
[----:B------:R-:W-:Y:S01]  /*6520*/  HADD2.F32 R100, -RZ, R99.H1_H1 ;  /* 0x30000063ff647230 */ /* 0x000fe20000004100 */
[----:B------:R-:W-:Y:S01]  /*6530*/  SHF.L.U32 R217, R175, 0x4, RZ ;  /* 0x00000004afd97819 */ /* 0x000fe200000006ff */
[----:B------:R-:W-:Y:S01]  /*6540*/  HADD2.F32 R90, -RZ, R89.H1_H1 ;  /* 0x30000059ff5a7230 */ /* 0x000fe20000004100 */
[C---:B------:R-:W-:Y:S01]  /*6550*/  IADD3 R197, PT, PT, R190.reuse, R211, RZ ;  /* 0x000000d3bec57210 */ /* 0x040fe20007ffe0ff */
[----:B------:R-:W-:Y:S01]  /*6560*/  HADD2.F32 R89, -RZ, R91.H0_H0 ;  /* 0x2000005bff597230 */ /* 0x000fe20000004100 */
[----:B------:R-:W-:Y:S01]  /*6570*/  IADD3 R199, PT, PT, R190, R217, RZ ;  /* 0x000000d9bec77210 */ /* 0x000fe20007ffe0ff */
[--C-:B------:R-:W-:Y:S01]  /*6580*/  HADD2.F32 R91, -RZ, R93.reuse.H0_H0 ;  /* 0x2000005dff5b7230 */ /* 0x100fe20000004100 */
[----:B------:R-:W-:Y:S01]  /*6590*/  SHF.L.U32 R210, R188, 0x4, RZ ;  /* 0x00000004bcd27819 */ /* 0x000fe200000006ff */
[----:B------:R-:W-:Y:S01]  /*65a0*/  HADD2.F32 R94, -RZ, R93.H1_H1 ;  /* 0x3000005dff5e7230 */ /* 0x000fe20000004100 */
[----:B------:R-:W-:Y:S01]  /*65b0*/  F2FP.F16.E5M2.UNPACK_B R103, R153 ;  /* 0x00000099ff67723e */ /* 0x000fe200020004ff */
[----:B------:R-:W-:Y:S01]  /*65c0*/  HADD2.F32 R93, -RZ, R95.H0_H0 ;  /* 0x2000005fff5d7230 */ /* 0x000fe20000004100 */
[----:B------:R-:W-:Y:S01]  /*65d0*/  IADD3 R198, PT, PT, R210, R197, RZ ;  /* 0x000000c5d2c67210 */ /* 0x000fe20007ffe0ff */
[----:B------:R-:W-:Y:S01]  /*65e0*/  HADD2.F32 R95, -RZ, R97.H0_H0 ;  /* 0x20000061ff5f7230 */ /* 0x000fe20000004100 */
[----:B------:R-:W-:Y:S01]  /*65f0*/  F2FP.F16.E5M2.UNPACK_B R105, R153.H1 ;  /* 0x00000099ff69723e */ /* 0x000fe200030004ff */
[C---:B--2---:R-:W-:Y:S01]  /*6600*/  FMUL R0, R78.reuse, R4 ;  /* 0x000000044e007220 */ /* 0x044fe20000400000 */
[C---:B-1----:R-:W-:Y:S01]  /*6610*/  FMUL R2, R78.reuse, R5 ;  /* 0x000000054e027220 */ /* 0x042fe20000400000 */
[C---:B------:R-:W-:Y:S01]  /*6620*/  FMUL R4, R78.reuse, R8 ;  /* 0x000000084e047220 */ /* 0x040fe20000400000 */
[C---:B------:R-:W-:Y:S01]  /*6630*/  FMUL R5, R78.reuse, R9 ;  /* 0x000000094e057220 */ /* 0x040fe20000400000 */
[C---:B------:R-:W-:Y:S01]  /*6640*/  FFMA R0, R81.reuse, R82, R0 ;  /* 0x0000005251007223 */ /* 0x040fe20000000000 */
[C---:B------:R-:W-:Y:S01]  /*6650*/  FFMA R2, R81.reuse, R83, R2 ;  /* 0x0000005351027223 */ /* 0x040fe20000000002 */
[C---:B------:R-:W-:Y:S01]  /*6660*/  FMUL R8, R78.reuse, R12 ;  /* 0x0000000c4e087220 */ /* 0x040fe20000400000 */
[C---:B------:R-:W-:Y:S01]  /*6670*/  FMUL R9, R78.reuse, R13 ;  /* 0x0000000d4e097220 */ /* 0x040fe20000400000 */
[C---:B------:R-:W-:Y:S01]  /*6680*/  FMUL R12, R78.reuse, R16 ;  /* 0x000000104e0c7220 */ /* 0x040fe20000400000 */
[C---:B------:R-:W-:Y:S01]  /*6690*/  FMUL R13, R78.reuse, R17 ;  /* 0x000000114e0d7220 */ /* 0x040fe20000400000 */
[C---:B------:R-:W-:Y:S01]  /*66a0*/  FMUL R16, R78.reuse, R20 ;  /* 0x000000144e107220 */ /* 0x040fe20000400000 */
[C---:B------:R-:W-:Y:S01]  /*66b0*/  FMUL R17, R78.reuse, R21 ;  /* 0x000000154e117220 */ /* 0x040fe20000400000 */
[----:B------:R-:W-:Y:S02]  /*66c0*/  HADD2.F32 R104, -RZ, R103.H1_H1 ;  /* 0x30000067ff687230 */ /* 0x000fe40000004100 */
[C---:B------:R-:W-:Y:S01]  /*66d0*/  FMUL R20, R78.reuse, R24 ;  /* 0x000000184e147220 */ /* 0x040fe20000400000 */
[C---:B------:R-:W-:Y:S01]  /*66e0*/  FMUL R21, R78.reuse, R25 ;  /* 0x000000194e157220 */ /* 0x040fe20000400000 */
[C---:B------:R-:W-:Y:S01]  /*66f0*/  FMUL R24, R78.reuse, R28 ;  /* 0x0000001c4e187220 */ /* 0x040fe20000400000 */
[C---:B------:R-:W-:Y:S01]  /*6700*/  FMUL R25, R78.reuse, R29 ;  /* 0x0000001d4e197220 */ /* 0x040fe20000400000 */
[C---:B------:R-:W-:Y:S01]  /*6710*/  FMUL R28, R78.reuse, R32 ;  /* 0x000000204e1c7220 */ /* 0x040fe20000400000 */
[C---:B------:R-:W-:Y:S01]  /*6720*/  FMUL R29, R78.reuse, R33 ;  /* 0x000000214e1d7220 */ /* 0x040fe20000400000 */
[C---:B------:R-:W-:Y:S01]  /*6730*/  FMUL R32, R78.reuse, R36 ;  /* 0x000000244e207220 */ /* 0x040fe20000400000 */
[----:B------:R-:W-:Y:S01]  /*6740*/  F2FP.F16.E5M2.UNPACK_B R107, R154 ;  /* 0x0000009aff6b723e */ /* 0x000fe200020004ff */
[C---:B------:R-:W-:Y:S01]  /*6750*/  FMUL R33, R78.reuse, R37 ;  /* 0x000000254e217220 */ /* 0x040fe20000400000 */
[C---:B------:R-:W-:Y:S01]  /*6760*/  FMUL R36, R78.reuse, R40 ;  /* 0x000000284e247220 */ /* 0x040fe20000400000 */
[----:B------:R-:W-:Y:S01]  /*6770*/  F2FP.F16.E5M2.UNPACK_B R109, R154.H1 ;  /* 0x0000009aff6d723e */ /* 0x000fe200030004ff */
[C---:B------:R-:W-:Y:S01]  /*6780*/  FMUL R37, R78.reuse, R41 ;  /* 0x000000294e257220 */ /* 0x040fe20000400000 */
[----:B------:R-:W-:Y:S02]  /*6790*/  HADD2.F32 R108, -RZ, R107.H1_H1 ;  /* 0x3000006bff6c7230 */ /* 0x000fe40000004100 */
        /* <DEDUP_REMOVED lines=26> */
[C---:B------:R-:W-:Y:S01]  /*6940*/  FFMA R3, R81.reuse, R84, R3 ;  /* 0x0000005451037223 */ /* 0x040fe20000000003 */
[C---:B------:R-:W-:Y:S01]  /*6950*/  FFMA R7, R81.reuse, R86, R7 ;  /* 0x0000005651077223 */ /* 0x040fe20000000007 */
[----:B------:R-:W-:Y:S01]  /*6960*/  F2FP.F16.E5M2.UNPACK_B R127, R159 ;  /* 0x0000009fff7f723e */ /* 0x000fe200020004ff */
[C---:B------:R-:W-:Y:S01]  /*6970*/  FFMA R4, R81.reuse, R85, R4 ;  /* 0x0000005551047223 */ /* 0x040fe20000000004 */
[C---:B------:R-:W-:Y:S01]  /*6980*/  FFMA R5, R81.reuse, R88, R5 ;  /* 0x0000005851057223 */ /* 0x040fe20000000005 */
[----:B------:R-:W-:Y:S01]  /*6990*/  F2FP.F16.E5M2.UNPACK_B R129, R159.H1 ;  /* 0x0000009fff81723e */ /* 0x000fe200030004ff */
[----:B------:R-:W-:Y:S01]  /*69a0*/  FFMA R6, R81, R87, R6 ;  /* 0x0000005751067223 */ /* 0x000fe20000000006 */
[----:B------:R-:W-:Y:S01]  /*69b0*/  F2FP.SATFINITE.E5M2.F32.PACK_AB_MERGE_C R185, R7, R3, RZ ;  /* 0x0000000307b9723e */ /* 0x000fe200048060ff */
[----:B------:R-:W-:Y:S02]  /*69c0*/  HADD2.F32 R124, -RZ, R123.H1_H1 ;  /* 0x3000007bff7c7230 */ /* 0x000fe40000004100 */
[----:B------:R-:W-:Y:S01]  /*69d0*/  FMUL R11, R78, R11 ;  /* 0x0000000b4e0b7220 */ /* 0x000fe20000400000 */
[----:B------:R-:W-:Y:S01]  /*69e0*/  HADD2.F32 R128, -RZ, R127.H1_H1 ;  /* 0x3000007fff807230 */ /* 0x000fe20000004100 */
[----:B------:R-:W-:Y:S01]  /*69f0*/  F2FP.SATFINITE.E5M2.F32.PACK_AB_MERGE_C R184, R2, R0, R185 ;  /* 0x0000000002b8723e */ /* 0x000fe200048060b9 */
[C---:B------:R-:W-:Y:S01]  /*6a00*/  FMUL R10, R78.reuse, R14 ;  /* 0x0000000e4e0a7220 */ /* 0x040fe20000400000 */
[C---:B------:R-:W-:Y:S01]  /*6a10*/  FFMA R11, R81.reuse, R90, R11 ;  /* 0x0000005a510b7223 */ /* 0x040fe2000000000b */
[C---:B------:R-:W-:Y:S01]  /*6a20*/  FFMA R8, R81.reuse, R89, R8 ;  /* 0x0000005951087223 */ /* 0x040fe20000000008 */
[----:B------:R-:W-:Y:S01]  /*6a30*/  FFMA R9, R81, R92, R9 ;  /* 0x0000005c51097223 */ /* 0x000fe20000000009 */
[----:B------:R-:W-:Y:S01]  /*6a40*/  F2FP.F16.E5M2.UNPACK_B R131, R160 ;  /* 0x000000a0ff83723e */ /* 0x000fe200020004ff */
[----:B------:R-:W-:Y:S01]  /*6a50*/  HADD2.F32 R98, -RZ, R97.H1_H1 ;  /* 0x30000061ff627230 */ /* 0x000fe20000004100 */
[----:B------:R-:W-:Y:S01]  /*6a60*/  F2FP.SATFINITE.E5M2.F32.PACK_AB_MERGE_C R186, R11, R6, RZ ;  /* 0x000000060bba723e */ /* 0x000fe200048060ff */
[----:B------:R-:W-:Y:S01]  /*6a70*/  FFMA R10, R81, R91, R10 ;  /* 0x0000005b510a7223 */ /* 0x000fe2000000000a */
[----:B------:R-:W-:Y:S02]  /*6a80*/  HADD2.F32 R97, -RZ, R99.H0_H0 ;  /* 0x20000063ff617230 */ /* 0x000fe40000004100 */
[C---:B------:R-:W-:Y:S01]  /*6a90*/  FMUL R15, R78.reuse, R15 ;  /* 0x0000000f4e0f7220 */ /* 0x040fe20000400000 */
[----:B------:R-:W-:Y:S01]  /*6aa0*/  F2FP.SATFINITE.E5M2.F32.PACK_AB_MERGE_C R185, R5, R4, R186 ;  /* 0x0000000405b9723e */ /* 0x000fe200048060ba */
[----:B------:R-:W-:Y:S02]  /*6ab0*/  HADD2.F32 R132, -RZ, R131.H1_H1 ;  /* 0x30000083ff847230 */ /* 0x000fe40000004100 */
[C---:B------:R-:W-:Y:S01]  /*6ac0*/  FMUL R14, R78.reuse, R18 ;  /* 0x000000124e0e7220 */ /* 0x040fe20000400000 */
[C---:B------:R-:W-:Y:S01]  /*6ad0*/  FFMA R15, R81.reuse, R94, R15 ;  /* 0x0000005e510f7223 */ /* 0x040fe2000000000f */
[C---:B------:R-:W-:Y:S01]  /*6ae0*/  FFMA R12, R81.reuse, R93, R12 ;  /* 0x0000005d510c7223 */ /* 0x040fe2000000000c */
[----:B------:R-:W-:Y:S01]  /*6af0*/  FFMA R13, R81, R96, R13 ;  /* 0x00000060510d7223 */ /* 0x000fe2000000000d */
[----:B------:R-:W-:Y:S01]  /*6b00*/  F2FP.F16.E5M2.UNPACK_B R133, R160.H1 ;  /* 0x000000a0ff85723e */ /* 0x000fe200030004ff */
[--C-:B------:R-:W-:Y:S01]  /*6b10*/  HADD2.F32 R99, -RZ, R101.reuse.H0_H0 ;  /* 0x20000065ff637230 */ /* 0x100fe20000004100 */
[----:B------:R-:W-:Y:S01]  /*6b20*/  F2FP.SATFINITE.E5M2.F32.PACK_AB_MERGE_C R186, R15, R10, RZ ;  /* 0x0000000a0fba723e */ /* 0x000fe200048060ff */
[----:B------:R-:W-:Y:S01]  /*6b30*/  FFMA R14, R81, R95, R14 ;  /* 0x0000005f510e7223 */ /* 0x000fe2000000000e */
[C---:B------:R-:W-:Y:S01]  /*6b40*/  FMUL R19, R78.reuse, R19 ;  /* 0x000000134e137220 */ /* 0x040fe20000400000 */
[----:B------:R-:W-:Y:S01]  /*6b50*/  HADD2.F32 R102, -RZ, R101.H1_H1 ;  /* 0x30000065ff667230 */ /* 0x000fe20000004100 */
[----:B------:R-:W-:Y:S01]  /*6b60*/  F2FP.SATFINITE.E5M2.F32.PACK_AB_MERGE_C R186, R9, R8, R186 ;  /* 0x0000000809ba723e */ /* 0x000fe200048060ba */
[----:B------:R-:W-:Y:S02]  /*6b70*/  HADD2.F32 R101, -RZ, R103.H0_H0 ;  /* 0x20000067ff657230 */ /* 0x000fe40000004100 */
[C---:B------:R-:W-:Y:S01]  /*6b80*/  FFMA R19, R81.reuse, R98, R19 ;  /* 0x0000006251137223 */ /* 0x040fe20000000013 */
[C---:B------:R-:W-:Y:S01]  /*6b90*/  FFMA R16, R81.reuse, R97, R16 ;  /* 0x0000006151107223 */ /* 0x040fe20000000010 */
[----:B------:R-:W-:Y:S01]  /*6ba0*/  FFMA R17, R81, R100, R17 ;  /* 0x0000006451117223 */ /* 0x000fe20000000011 */
[C---:B------:R-:W-:Y:S01]  /*6bb0*/  FMUL R18, R78.reuse, R22 ;  /* 0x000000164e127220 */ /* 0x040fe20000400000 */
[----:B------:R-:W-:Y:S01]  /*6bc0*/  F2FP.F16.E5M2.UNPACK_B R135, R161 ;  /* 0x000000a1ff87723e */ /* 0x000fe200020004ff */
        /* <DEDUP_REMOVED lines=10> */
[----:B------:R1:W-:Y:S01]  /*6c70*/  STS.128 [R172+UR49+0x4200], R184 ;  /* 0x004200b8ac007988 */ /* 0x0003e20008000c31 */
[----:B------:R-:W-:Y:S01]  /*6c80*/  HADD2.F32 R136, -RZ, R135.H1_H1 ;  /* 0x30000087ff887230 */ /* 0x000fe20000004100 */
[----:B------:R-:W-:Y:S01]  /*6c90*/  F2FP.SATFINITE.E5M2.F32.PACK_AB_MERGE_C R200, R23, R18, RZ ;  /* 0x0000001217c8723e */ /* 0x000fe200048060ff */
[C---:B------:R-:W-:Y:S01]  /*6ca0*/  FMUL R22, R78.reuse, R26 ;  /* 0x0000001a4e167220 */ /* 0x040fe20000400000 */
[C---:B------:R-:W-:Y:S01]  /*6cb0*/  FMUL R27, R78.reuse, R27 ;  /* 0x0000001b4e1b7220 */ /* 0x040fe20000400000 */
[--C-:B------:R-:W-:Y:S01]  /*6cc0*/  HADD2.F32 R107, -RZ, R109.reuse.H0_H0 ;  /* 0x2000006dff6b7230 */ /* 0x100fe20000004100 */
[----:B------:R-:W-:Y:S01]  /*6cd0*/  F2FP.SATFINITE.E5M2.F32.PACK_AB_MERGE_C R200, R17, R16, R200 ;  /* 0x0000001011c8723e */ /* 0x000fe200048060c8 */
[C---:B------:R-:W-:Y:S01]  /*6ce0*/  FFMA R22, R81.reuse, R103, R22 ;  /* 0x0000006751167223 */ /* 0x040fe20000000016 */
[C---:B------:R-:W-:Y:S01]  /*6cf0*/  FFMA R27, R81.reuse, R106, R27 ;  /* 0x0000006a511b7223 */ /* 0x040fe2000000001b */
[C---:B------:R-:W-:Y:S01]  /*6d00*/  FFMA R24, R81.reuse, R105, R24 ;  /* 0x0000006951187223 */ /* 0x040fe20000000018 */
[----:B------:R-:W-:Y:S01]  /*6d10*/  F2FP.F16.E5M2.UNPACK_B R137, R161.H1 ;  /* 0x000000a1ff89723e */ /* 0x000fe200030004ff */
[----:B------:R-:W-:Y:S02]  /*6d20*/  HADD2.F32 R110, -RZ, R109.H1_H1 ;  /* 0x3000006dff6e7230 */ /* 0x000fe40000004100 */
[----:B------:R-:W-:Y:S01]  /*6d30*/  FFMA R25, R81, R108, R25 ;  /* 0x0000006c51197223 */ /* 0x000fe20000000019 */
[----:B------:R-:W-:Y:S01]  /*6d40*/  F2FP.SATFINITE.E5M2.F32.PACK_AB_MERGE_C R201, R27, R22, RZ ;  /* 0x000000161bc9723e */ /* 0x000fe200048060ff */
[----:B------:R-:W-:Y:S02]  /*6d50*/  HADD2.F32 R109, -RZ, R111.H0_H0 ;  /* 0x2000006fff6d7230 */ /* 0x000fe40000004100 */
[C---:B------:R-:W-:Y:S01]  /*6d60*/  FMUL R26, R78.reuse, R30 ;  /* 0x0000001e4e1a7220 */ /* 0x040fe20000400000 */
[C---:B------:R-:W-:Y:S01]  /*6d70*/  FMUL R31, R78.reuse, R31 ;  /* 0x0000001f4e1f7220 */ /* 0x040fe20000400000 */
[--C-:B------:R-:W-:Y:S01]  /*6d80*/  HADD2.F32 R111, -RZ, R113.reuse.H0_H0 ;  /* 0x20000071ff6f7230 */ /* 0x100fe20000004100 */
[----:B------:R-:W-:Y:S01]  /*6d90*/  F2FP.SATFINITE.E5M2.F32.PACK_AB_MERGE_C R201, R21, R20, R201 ;  /* 0x0000001415c9723e */ /* 0x000fe200048060c9 */
[C---:B------:R-:W-:Y:S01]  /*6da0*/  FFMA R26, R81.reuse, R107, R26 ;  /* 0x0000006b511a7223 */ /* 0x040fe2000000001a */
[C---:B------:R-:W-:Y:S01]  /*6db0*/  FFMA R31, R81.reuse, R110, R31 ;  /* 0x0000006e511f7223 */ /* 0x040fe2000000001f */
[C---:B------:R-:W-:Y:S01]  /*6dc0*/  FFMA R28, R81.reuse, R109, R28 ;  /* 0x0000006d511c7223 */ /* 0x040fe2000000001c */
[----:B------:R-:W-:Y:S01]  /*6dd0*/  F2FP.F16.E5M2.UNPACK_B R139, R162 ;  /* 0x000000a2ff8b723e */ /* 0x000fe200020004ff */
[----:B------:R-:W-:Y:S02]  /*6de0*/  HADD2.F32 R114, -RZ, R113.H1_H1 ;  /* 0x30000071ff727230 */ /* 0x000fe40000004100 */
[----:B------:R-:W-:Y:S01]  /*6df0*/  FFMA R29, R81, R112, R29 ;  /* 0x00000070511d7223 */ /* 0x000fe2000000001d */
[----:B------:R-:W-:Y:S01]  /*6e00*/  F2FP.SATFINITE.E5M2.F32.PACK_AB_MERGE_C R202, R31, R26, RZ ;  /* 0x0000001a1fca723e */ /* 0x000fe200048060ff */
[----:B------:R-:W-:Y:S02]  /*6e10*/  HADD2.F32 R113, -RZ, R115.H0_H0 ;  /* 0x20000073ff717230 */ /* 0x000fe40000004100 */
[C---:B------:R-:W-:Y:S01]  /*6e20*/  FMUL R30, R78.reuse, R34 ;  /* 0x000000224e1e7220 */ /* 0x040fe20000400000 */
[----:B------:R-:W-:Y:S01]  /*6e30*/  HADD2.F32 R140, -RZ, R139.H1_H1 ;  /* 0x3000008bff8c7230 */ /* 0x000fe20000004100 */
[----:B------:R-:W-:Y:S01]  /*6e40*/  F2FP.SATFINITE.E5M2.F32.PACK_AB_MERGE_C R202, R25, R24, R202 ;  /* 0x0000001819ca723e */ /* 0x000fe200048060ca */
[C---:B------:R-:W-:Y:S01]  /*6e50*/  FMUL R35, R78.reuse, R35 ;  /* 0x000000234e237220 */ /* 0x040fe20000400000 */
[--C-:B------:R-:W-:Y:S02]  /*6e60*/  HADD2.F32 R115, -RZ, R117.reuse.H0_H0 ;  /* 0x20000075ff737230 */ /* 0x100fe40000004100 */
[C---:B------:R-:W-:Y:S01]  /*6e70*/  FFMA R30, R81.reuse, R111, R30 ;  /* 0x0000006f511e7223 */ /* 0x040fe2000000001e */
[----:B------:R-:W-:Y:S02]  /*6e80*/  HADD2.F32 R118, -RZ, R117.H1_H1 ;  /* 0x30000075ff767230 */ /* 0x000fe40000004100 */
[C---:B------:R-:W-:Y:S01]  /*6e90*/  FFMA R35, R81.reuse, R114, R35 ;  /* 0x0000007251237223 */ /* 0x040fe20000000023 */
[C---:B------:R-:W-:Y:S01]  /*6ea0*/  FFMA R32, R81.reuse, R113, R32 ;  /* 0x0000007151207223 */ /* 0x040fe20000000020 */
[----:B------:R-:W-:Y:S01]  /*6eb0*/  F2FP.F16.E5M2.UNPACK_B R141, R162.H1 ;  /* 0x000000a2ff8d723e */ /* 0x000fe200030004ff */
[----:B------:R-:W-:Y:S01]  /*6ec0*/  FFMA R33, R81, R116, R33 ;  /* 0x0000007451217223 */ /* 0x000fe20000000021 */
[----:B------:R-:W-:Y:S01]  /*6ed0*/  HADD2.F32 R117, -RZ, R119.H0_H0 ;  /* 0x20000077ff757230 */ /* 0x000fe20000004100 */
        /* <DEDUP_REMOVED lines=9> */
[----:B------:R1:W-:Y:S01]  /*6f70*/  STS.128 [R197+0x4010], R200 ;  /* 0x004010c8c5007388 */ /* 0x0003e20000000c00 */
[----:B------:R-:W-:Y:S01]  /*6f80*/  FFMA R37, R81, R120, R37 ;  /* 0x0000007851257223 */ /* 0x000fe20000000025 */
[----:B------:R-:W-:Y:S01]  /*6f90*/  F2FP.SATFINITE.E5M2.F32.PACK_AB_MERGE_C R204, R39, R34, RZ ;  /* 0x0000002227cc723e */ /* 0x000fe200048060ff */
[----:B------:R-:W-:Y:S02]  /*6fa0*/  HADD2.F32 R122, -RZ, R121.H1_H1 ;  /* 0x30000079ff7a7230 */ /* 0x000fe40000004100 */
[C---:B------:R-:W-:Y:S01]  /*6fb0*/  FMUL R38, R78.reuse, R42 ;  /* 0x0000002a4e267220 */ /* 0x040fe20000400000 */
[----:B------:R-:W-:Y:S01]  /*6fc0*/  HADD2.F32 R121, -RZ, R123.H0_H0 ;  /* 0x2000007bff797230 */ /* 0x000fe20000004100 */
[----:B------:R-:W-:Y:S01]  /*6fd0*/  F2FP.SATFINITE.E5M2.F32.PACK_AB_MERGE_C R204, R33, R32, R204 ;  /* 0x0000002021cc723e */ /* 0x000fe200048060cc */
[----:B------:R-:W-:Y:S02]  /*6fe0*/  HADD2.F32 R144, -RZ, R143.H1_H1 ;  /* 0x3000008fff907230 */ /* 0x000fe40000004100 */
[C---:B------:R-:W-:Y:S01]  /*6ff0*/  FFMA R38, R81.reuse, R119, R38 ;  /* 0x0000007751267223 */ /* 0x040fe20000000026 */
[C---:B------:R-:W-:Y:S01]  /*7000*/  FMUL R43, R78.reuse, R43 ;  /* 0x0000002b4e2b7220 */ /* 0x040fe20000400000 */
[--C-:B------:R-:W-:Y:S02]  /*7010*/  HADD2.F32 R123, -RZ, R125.reuse.H0_H0 ;  /* 0x2000007dff7b7230 */ /* 0x100fe40000004100 */
[C---:B------:R-:W-:Y:S01]  /*7020*/  FMUL R42, R78.reuse, R46 ;  /* 0x0000002e4e2a7220 */ /* 0x040fe20000400000 */
[----:B------:R-:W-:Y:S02]  /*7030*/  HADD2.F32 R126, -RZ, R125.H1_H1 ;  /* 0x3000007dff7e7230 */ /* 0x000fe40000004100 */
[C---:B------:R-:W-:Y:S01]  /*7040*/  FFMA R43, R81.reuse, R122, R43 ;  /* 0x0000007a512b7223 */ /* 0x040fe2000000002b */
[----:B------:R-:W-:Y:S01]  /*7050*/  F2FP.F16.E5M2.UNPACK_B R145, R163.H1 ;  /* 0x000000a3ff91723e */ /* 0x000fe200030004ff */
[C---:B------:R-:W-:Y:S01]  /*7060*/  FFMA R40, R81.reuse, R121, R40 ;  /* 0x0000007951287223 */ /* 0x040fe20000000028 */
[----:B------:R-:W-:Y:S01]  /*7070*/  FFMA R41, R81, R124, R41 ;  /* 0x0000007c51297223 */ /* 0x000fe20000000029 */
[----:B------:R-:W-:Y:S01]  /*7080*/  ISETP.NE.AND P0, PT, R193, RZ, PT ;  /* 0x000000ffc100720c */ /* 0x000fe20003f05270 */
[----:B------:R-:W-:Y:S01]  /*7090*/  HADD2.F32 R125, -RZ, R127.H0_H0 ;  /* 0x2000007fff7d7230 */ /* 0x000fe20000004100 */
[----:B------:R-:W-:Y:S01]  /*70a0*/  F2FP.SATFINITE.E5M2.F32.PACK_AB_MERGE_C R205, R43, R38, RZ ;  /* 0x000000262bcd723e */ /* 0x000fe200048060ff */
[----:B------:R-:W-:Y:S01]  /*70b0*/  FFMA R42, R81, R123, R42 ;  /* 0x0000007b512a7223 */ /* 0x000fe2000000002a */
[C---:B------:R-:W-:Y:S01]  /*70c0*/  FMUL R47, R78.reuse, R47 ;  /* 0x0000002f4e2f7220 */ /* 0x040fe20000400000 */
[--C-:B------:R-:W-:Y:S01]  /*70d0*/  HADD2.F32 R127, -RZ, R129.reuse.H0_H0 ;  /* 0x20000081ff7f7230 */ /* 0x100fe20000004100 */
[----:B------:R-:W-:Y:S01]  /*70e0*/  F2FP.SATFINITE.E5M2.F32.PACK_AB_MERGE_C R205, R37, R36, R205 ;  /* 0x0000002425cd723e */ /* 0x000fe200048060cd */
[----:B------:R-:W-:Y:S02]  /*70f0*/  HADD2.F32 R130, -RZ, R129.H1_H1 ;  /* 0x30000081ff827230 */ /* 0x000fe40000004100 */
[C---:B------:R-:W-:Y:S01]  /*7100*/  FFMA R47, R81.reuse, R126, R47 ;  /* 0x0000007e512f7223 */ /* 0x040fe2000000002f */
[C---:B------:R-:W-:Y:S01]  /*7110*/  FFMA R44, R81.reuse, R125, R44 ;  /* 0x0000007d512c7223 */ /* 0x040fe2000000002c */
[C---:B------:R-:W-:Y:S01]  /*7120*/  FFMA R45, R81.reuse, R128, R45 ;  /* 0x00000080512d7223 */ /* 0x040fe2000000002d */
[----:B------:R-:W-:Y:S02]  /*7130*/  HADD2.F32 R129, -RZ, R131.H0_H0 ;  /* 0x20000083ff817230 */ /* 0x000fe40000004100 */
[C---:B------:R-:W-:Y:S01]  /*7140*/  FMUL R46, R78.reuse, R50 ;  /* 0x000000324e2e7220 */ /* 0x040fe20000400000 */
[C---:B------:R-:W-:Y:S01]  /*7150*/  FMUL R51, R78.reuse, R51 ;  /* 0x000000334e337220 */ /* 0x040fe20000400000 */
[--C-:B------:R-:W-:Y:S02]  /*7160*/  HADD2.F32 R131, -RZ, R133.reuse.H0_H0 ;  /* 0x20000085ff837230 */ /* 0x100fe40000004100 */
[C---:B------:R-:W-:Y:S01]  /*7170*/  FMUL R50, R78.reuse, R54 ;  /* 0x000000364e327220 */ /* 0x040fe20000400000 */
[C---:B------:R-:W-:Y:S01]  /*7180*/  FFMA R46, R81.reuse, R127, R46 ;  /* 0x0000007f512e7223 */ /* 0x040fe2000000002e */
[----:B------:R-:W-:Y:S02]  /*7190*/  HADD2.F32 R134, -RZ, R133.H1_H1 ;  /* 0x30000085ff867230 */ /* 0x000fe40000004100 */
[C---:B------:R-:W-:Y:S01]  /*71a0*/  FFMA R51, R81.reuse, R130, R51 ;  /* 0x0000008251337223 */ /* 0x040fe20000000033 */
[----:B------:R-:W-:Y:S02]  /*71b0*/  HADD2.F32 R133, -RZ, R135.H0_H0 ;  /* 0x20000087ff857230 */ /* 0x000fe40000004100 */
[C---:B------:R-:W-:Y:S01]  /*71c0*/  FMUL R55, R78.reuse, R55 ;  /* 0x000000374e377220 */ /* 0x040fe20000400000 */
[C---:B------:R-:W-:Y:S01]  /*71d0*/  FFMA R48, R81.reuse, R129, R48 ;  /* 0x0000008151307223 */ /* 0x040fe20000000030 */
[C---:B------:R-:W-:Y:S01]  /*71e0*/  FFMA R49, R81.reuse, R132, R49 ;  /* 0x0000008451317223 */ /* 0x040fe20000000031 */
[--C-:B------:R-:W-:Y:S02]  /*71f0*/  HADD2.F32 R135, -RZ, R137.reuse.H0_H0 ;  /* 0x20000089ff877230 */ /* 0x100fe40000004100 */
[C---:B------:R-:W-:Y:S01]  /*7200*/  FFMA R50, R81.reuse, R131, R50 ;  /* 0x0000008351327223 */ /* 0x040fe20000000032 */
[----:B------:R-:W-:Y:S02]  /*7210*/  HADD2.F32 R138, -RZ, R137.H1_H1 ;  /* 0x30000089ff8a7230 */ /* 0x000fe40000004100 */
[C---:B------:R-:W-:Y:S01]  /*7220*/  FMUL R54, R78.reuse, R58 ;  /* 0x0000003a4e367220 */ /* 0x040fe20000400000 */
[----:B------:R-:W-:Y:S02]  /*7230*/  HADD2.F32 R137, -RZ, R139.H0_H0 ;  /* 0x2000008bff897230 */ /* 0x000fe40000004100 */
[C---:B------:R-:W-:Y:S01]  /*7240*/  FFMA R55, R81.reuse, R134, R55 ;  /* 0x0000008651377223 */ /* 0x040fe20000000037 */
        /* <DEDUP_REMOVED lines=16> */
[----:B------:R-:W-:Y:S01]  /*7350*/  FFMA R63, R81, R142, R63 ;  /* 0x0000008e513f7223 */ /* 0x000fe2000000003f */
[----:B------:R-:W-:Y:S01]  /*7360*/  FMUL R67, R78, R67 ;  /* 0x000000434e437220 */ /* 0x000fe20000400000 */
[----:B------:R-:W-:Y:S01]  /*7370*/  F2FP.SATFINITE.E5M2.F32.PACK_AB_MERGE_C R206, R47, R42, RZ ;  /* 0x0000002a2fce723e */ /* 0x000fe200048060ff */
[----:B------:R-:W-:Y:S01]  /*7380*/  FFMA R60, R81, R141, R60 ;  /* 0x0000008d513c7223 */ /* 0x000fe2000000003c */
[----:B------:R-:W-:Y:S01]  /*7390*/  F2FP.SATFINITE.E5M2.F32.PACK_AB_MERGE_C R207, R51, R46, RZ ;  /* 0x0000002e33cf723e */ /* 0x000fe200048060ff */
[C---:B------:R-:W-:Y:S01]  /*73a0*/  FFMA R61, R81.reuse, R144, R61 ;  /* 0x00000090513d7223 */ /* 0x040fe2000000003d */
[C---:B------:R-:W-:Y:S01]  /*73b0*/  FFMA R62, R81.reuse, R143, R62 ;  /* 0x0000008f513e7223 */ /* 0x040fe2000000003e */
[----:B------:R-:W-:Y:S01]  /*73c0*/  FFMA R67, R81, R146, R67 ;  /* 0x0000009251437223 */ /* 0x000fe20000000043 */
[----:B------:R-:W-:Y:S02]  /*73d0*/  F2FP.SATFINITE.E5M2.F32.PACK_AB_MERGE_C R206, R41, R40, R206 ;  /* 0x0000002829ce723e */ /* 0x000fe400048060ce */
[----:B------:R-:W-:Y:S02]  /*73e0*/  F2FP.SATFINITE.E5M2.F32.PACK_AB_MERGE_C R207, R45, R44, R207 ;  /* 0x0000002c2dcf723e */ /* 0x000fe400048060cf */
[----:B------:R-:W-:Y:S02]  /*73f0*/  F2FP.SATFINITE.E5M2.F32.PACK_AB_MERGE_C R212, R55, R50, RZ ;  /* 0x0000003237d4723e */ /* 0x000fe400048060ff */
[----:B------:R-:W-:Y:S01]  /*7400*/  F2FP.SATFINITE.E5M2.F32.PACK_AB_MERGE_C R213, R59, R54, RZ ;  /* 0x000000363bd5723e */ /* 0x000fe200048060ff */
[----:B------:R1:W-:Y:S01]  /*7410*/  STS.128 [R199+0x4020], R204 ;  /* 0x004020ccc7007388 */ /* 0x0003e20000000c00 */
[----:B------:R-:W-:Y:S02]  /*7420*/  F2FP.SATFINITE.E5M2.F32.PACK_AB_MERGE_C R214, R63, R58, RZ ;  /* 0x0000003a3fd6723e */ /* 0x000fe400048060ff */
[----:B------:R-:W-:Y:S02]  /*7430*/  F2FP.SATFINITE.E5M2.F32.PACK_AB_MERGE_C R215, R67, R62, RZ ;  /* 0x0000003e43d7723e */ /* 0x000fe400048060ff */
[----:B------:R-:W-:Y:S02]  /*7440*/  F2FP.SATFINITE.E5M2.F32.PACK_AB_MERGE_C R212, R49, R48, R212 ;  /* 0x0000003031d4723e */ /* 0x000fe400048060d4 */
[----:B------:R-:W-:Y:S02]  /*7450*/  F2FP.SATFINITE.E5M2.F32.PACK_AB_MERGE_C R213, R53, R52, R213 ;  /* 0x0000003435d5723e */ /* 0x000fe400048060d5 */
[----:B------:R-:W-:Y:S02]  /*7460*/  F2FP.SATFINITE.E5M2.F32.PACK_AB_MERGE_C R214, R57, R56, R214 ;  /* 0x0000003839d6723e */ /* 0x000fe400048060d6 */
[----:B------:R-:W-:Y:S02]  /*7470*/  F2FP.SATFINITE.E5M2.F32.PACK_AB_MERGE_C R215, R61, R60, R215 ;  /* 0x0000003c3dd7723e */ /* 0x000fe400048060d7 */
[----:B------:R-:W-:Y:S02]  /*7480*/  LEA R216, R181, UR49, 0x3 ;  /* 0x00000031b5d87c11 */ /* 0x000fe4000f8e18ff */
[----:B------:R-:W-:Y:S01]  /*7490*/  @P6 SHF.L.U32 R219, R180, 0x1f, RZ ;  /* 0x0000001fb4db6819 */ /* 0x000fe200000006ff */
[----:B------:R1:W-:Y:S01]  /*74a0*/  STS.128 [R198+0x4010], R212 ;  /* 0x004010d4c6007388 */ /* 0x0003e20000000c00 */
[----:B------:R-:W-:Y:S01]  /*74b0*/  @!PT LDS RZ, [RZ] ;  /* 0x00000000fffff984 */ /* 0x000fe20000000800 */
[----:B------:R-:W-:Y:S01]  /*74c0*/  @!PT LDS RZ, [RZ] ;  /* 0x00000000fffff984 */ /* 0x000fe20000000800 */
[----:B------:R-:W-:Y:S01]  /*74d0*/  @!PT LDS RZ, [RZ] ;  /* 0x00000000fffff984 */ /* 0x000fe20000000800 */
[----:B------:R-:W-:Y:S01]  /*74e0*/  @!PT LDS RZ, [RZ] ;  /* 0x00000000fffff984 */ /* 0x000fe20000000800 */
[----:B------:R2:W-:Y:S07]  /*74f0*/  MEMBAR.ALL.CTA ;  /* 0x0000000000007992 */ /* 0x0005ee0000008000 */
[----:B--2---:R-:W2:Y:S02]  /*7500*/  FENCE.VIEW.ASYNC.S ;  /* 0x00000000000073c6 */ /* 0x004ea40000000000 */
[----:B--2---:R-:W-:Y:S06]  /*7510*/  BAR.SYNC.DEFER_BLOCKING 0x1, 0x80 ;  /* 0x0042000000007b1d */ /* 0x004fec0000010000 */
[----:B------:R-:W-:Y:S05]  /*7520*/  @P0 BRA `(.L_x_118) ;  /* 0x0000000000280947 */ /* 0x000fea0003800000 */
[----:B------:R-:W-:Y:S02]  /*7530*/  UIADD3 UR4, UPT, UPT, UR49, 0x4200, URZ ;  /* 0x0000420031047890 */ /* 0x000fe4000fffe0ff */
[----:B------:R-:W-:Y:S01]  /*7540*/  UIADD3 UR6, UP0, UPT, UR52, 0x680, URZ ;  /* 0x0000068034067890 */ /* 0x000fe2000ff1e0ff */
[----:B------:R-:W-:Y:S03]  /*7550*/  UMOV UR43, UR36 ;  /* 0x00000024002b7c82 */ /* 0x000fe60008000000 */
[----:B------:R-:W-:Y:S01]  /*7560*/  MOV R192, UR4 ;  /* 0x0000000400c07c02 */ /* 0x000fe20008000f00 */
[----:B------:R-:W-:Y:S03]  /*7570*/  UIADD3.X UR7, UPT, UPT, URZ, UR53, URZ, UP0, !UPT ;  /* 0x00000035ff077290 */ /* 0x000fe600087fe4ff */
[----:B------:R-:W-:Y:S11]  /*7580*/  R2UR UR40, R192 ;  /* 0x00000000c02872ca */ /* 0x000ff600000e0000 */
[----:B------:R-:W-:Y:S02]  /*7590*/  @!UPT UIADD3 URZ, UPT, UPT, URZ, URZ, URZ ;  /* 0x000000fffffff290 */ /* 0x000fe4000fffe0ff */
[----:B------:R2:W-:Y:S01]  /*75a0*/  UTMASTG.3D [UR40], [UR6] ;  /* 0x00000028060073b5 */ /* 0x0005e20008010000 */
[----:B------:R0:W-:Y:S01]  /*75b0*/  UTMACMDFLUSH ;  /* 0x00000000000079b7 */ /* 0x0001e20000000000 */
[----:B--2---:R-:W-:Y:S04]  /*75c0*/  DEPBAR.LE SB0, 0x1 ;  /* 0x000080400000791a */ /* 0x004fe80000000000 */
.L_x_118:
[----:B------:R-:W-:Y:S05]  /*75d0*/  BSYNC.RECONVERGENT B0 ;  /* 0x0000000000007941 */ /* 0x000fea0003800200 */
.L_x_117:
[----:B------:R-:W-:Y:S06]  /*75e0*/  BAR.SYNC.DEFER_BLOCKING 0x1, 0x80 ;  /* 0x0042000000007b1d */ /* 0x000fec0000010000 */
[----:B------:R-:W2:Y:S01]  /*75f0*/  @P6 SYNCS.PHASECHK.TRANS64.TRYWAIT P0, [R216+URZ+0x80], R219 ;  /* 0x000080dbd80065a7 */ /* 0x000ea200080011ff */
[----:B------:R-:W-:Y:S01]  /*7600*/  BSSY B1, `(.L_x_119) ;  /* 0x0000023000017945 */ /* 0x000fe20003800000 */
[----:B--2---:R-:W-:Y:S03]  /*7610*/  @P6 SEL R208, RZ, 0x1, !P0 ;  /* 0x00000001ffd06807 */ /* 0x004fe60004000000 */
[----:B------:R-:W-:Y:S05]  /*7620*/  @!P6 BRA `(.L_x_120) ;  /* 0x000000000080e947 */ /* 0x000fea0003800000 */
[----:B------:R-:W-:Y:S01]  /*7630*/  ISETP.NE.AND P1, PT, R209, RZ, PT ;  /* 0x000000ffd100720c */ /* 0x000fe20003f25270 */
[----:B------:R-:W-:Y:S01]  /*7640*/  BSSY B0, `(.L_x_121) ;  /* 0x000000a000007945 */ /* 0x000fe20003800000 */
[----:B------:R-:W-:Y:S11]  /*7650*/  ISETP.NE.AND P0, PT, R208, RZ, PT ;  /* 0x000000ffd000720c */ /* 0x000ff60003f05270 */
[----:B------:R-:W-:Y:S04]  /*7660*/  @P1 IMAD R0, R181, 0x2000, R190 ;  /* 0x00002000b5001824 */ /* 0x000fe800078e02be */
[C---:B------:R-:W-:Y:S01]  /*7670*/  @P1 IMAD.IADD R211, R0.reuse, 0x1, R211 ;  /* 0x0000000100d31824 */ /* 0x040fe200078e02d3 */
[----:B------:R-:W-:Y:S03]  /*7680*/  @P1 IADD3 R217, PT, PT, R0, R217, RZ ;  /* 0x000000d900d91210 */ /* 0x000fe60007ffe0ff */
[----:B------:R-:W-:Y:S01]  /*7690*/  @P1 IMAD.IADD R210, R210, 0x1, R211 ;  /* 0x00000001d2d21824 */ /* 0x000fe200078e02d3 */
[----:B------:R-:W-:Y:S06]  /*76a0*/  @P0 BRA `(.L_x_122) ;  /* 0x00000000000c0947 */ /* 0x000fec0003800000 */
[----:B------:R-:W-:Y:S04]  /*76b0*/  SHF.L.U32 R3, R180, 0x1f, RZ ;  /* 0x0000001fb4037819 */ /* 0x000fe800000006ff */
[----:B------:R-:W2:Y:S02]  /*76c0*/  SYNCS.PHASECHK.TRANS64.TRYWAIT P0, [R216+URZ+0x80], R3 ;  /* 0x00008003d80075a7 */ /* 0x000ea400080011ff */
[----:B--2---:R-:W-:Y:S05]  /*76d0*/  @!P0 BRA `(.L_x_123) ;  /* 0x0000002000648947 */ /* 0x004fea0003800000 */
.L_x_122:
[----:B------:R-:W-:Y:S05]  /*76e0*/  BSYNC B0 ;  /* 0x0000000000007941 */ /* 0x000fea0003800000 */
.L_x_121:
[----:B------:R-:W-:Y:S01]  /*76f0*/  ISETP.NE.AND P0, PT, R209, RZ, PT ;  /* 0x000000ffd100720c */ /* 0x000fe20003f05270 */
[----:B--2---:R-:W-:Y:S02]  /*7700*/  VIADD R3, R216, 0x90 ;  /* 0x00000090d8037836 */ /* 0x004fe40000000000 */
[----:B------:R-:W-:Y:S02]  /*7710*/  IMAD.U32 R2, RZ, RZ, UR37 ;  /* 0x00000025ff027e24 */ /* 0x000fe4000f8e00ff */
[----:B------:R-:W-:Y:S03]  /*7720*/  VIADD R181, R181, 0x1 ;  /* 0x00000001b5b57836 */ /* 0x000fe60000000000 */
[----:B------:R-:W-:Y:S05]  /*7730*/  PRMT R2, R2, 0x654, R3 ;  /* 0x0000065402027816 */ /* 0x000fea0000000003 */
[----:B------:R2:W3:Y:S04]  /*7740*/  @P0 LDS.128 R148, [R0] ;  /* 0x0000000000940984 */ /* 0x0004e80000000c00 */
[----:B------:R2:W4:Y:S04]  /*7750*/  @P0 LDS.128 R152, [R211+0x10] ;  /* 0x00001000d3980984 */ /* 0x0005280000000c00 */
        /* <DEDUP_REMOVED lines=13> */
.L_x_120:
[----:B------:R-:W-:Y:S05]  /*7830*/  BSYNC B1 ;  /* 0x0000000000017941 */ /* 0x000fea0003800000 */
.L_x_119:
[----:B--2---:R-:W-:Y:S05]  /*7840*/  VIADD R0, R80, 0x40 ;  /* 0x0000004050007836 */ /* 0x004fea0000000000 */
[----:B------:R-:W-:Y:S04]  /*7850*/  SHF.R.U32.HI R0, RZ, 0x15, R0 ;  /* 0x00000015ff007819 */ /* 0x000fe80000011600 */
[----:B------:R-:W-:Y:S11]  /*7860*/  LOP3.LUT P0, RZ, R0, 0x3, R173, 0x48, !PT ;  /* 0x0000000300ff7812 */ /* 0x000ff600078048ad */
[----:B------:R-:W-:Y:S02]  /*7870*/  @!UPT UIADD3 URZ, UPT, UPT, URZ, URZ, URZ ;  /* 0x000000fffffff290 */ /* 0x000fe4000fffe0ff */
[----:B------:R-:W-:Y:S05]  /*7880*/  @!P0 BRA `(.L_x_124) ;  /* 0x0000000000408947 */ /* 0x000fea0003800000 */
[----:B------:R-:W2:Y:S01]  /*7890*/  LDCU.64 UR8, c[0x4][0x70] ;  /* 0x01000e00ff0877ac */ /* 0x000ea20008000a00 */
[----:B------:R-:W-:Y:S01]  /*78a0*/  MOV R3, 0x0 ;  /* 0x0000000000037802 */ /* 0x000fe20000000f00 */
[----:B------:R-:W-:Y:S02]  /*78b0*/  HFMA2 R12, -RZ, RZ, 0, 5.9604644775390625e-08 ;  /* 0x00000001ff0c7431 */ /* 0x000fe400000001ff */
[----:B------:R-:W-:Y:S02]  /*78c0*/  IMAD.MOV.U32 R8, RZ, RZ, 0x192 ;  /* 0x00000192ff087424 */ /* 0x000fe400078e00ff */
[----:B------:R-:W-:Y:S01]  /*78d0*/  IMAD.MOV.U32 R13, RZ, RZ, RZ ;  /* 0x000000ffff0d7224 */ /* 0x000fe200078e00ff */
[----:B------:R-:W5:Y:S01]  /*78e0*/  LDCU.64 UR6, c[0x4][0x78] ;  /* 0x01000f00ff0677ac */ /* 0x000f620008000a00 */
[----:B------:R-:W1:Y:S01]  /*78f0*/  LDC.64 R2, c[0x4][R3] ;  /* 0x0100000003027b82 */ /* 0x000e620000000a00 */
[----:B------:R-:W3:Y:S01]  /*7900*/  LDCU.64 UR4, c[0x4][0x10] ;  /* 0x01000200ff0477ac */ /* 0x000ee20008000a00 */
[----:B--2---:R-:W-:Y:S01]  /*7910*/  MOV R5, UR9 ;  /* 0x0000000900057c02 */ /* 0x004fe20008000f00 */
[----:B------:R-:W-:Y:S01]  /*7920*/  IMAD.U32 R4, RZ, RZ, UR8 ;  /* 0x00000008ff047e24 */ /* 0x000fe2000f8e00ff */
[----:B-----5:R-:W-:Y:S01]  /*7930*/  MOV R7, UR7 ;  /* 0x0000000700077c02 */ /* 0x020fe20008000f00 */
[----:B------:R-:W-:Y:S01]  /*7940*/  IMAD.U32 R6, RZ, RZ, UR6 ;  /* 0x00000006ff067e24 */ /* 0x000fe2000f8e00ff */
[----:B---3--:R-:W-:Y:S01]  /*7950*/  MOV R11, UR5 ;  /* 0x00000005000b7c02 */ /* 0x008fe20008000f00 */
[----:B------:R-:W-:Y:S02]  /*7960*/  IMAD.U32 R10, RZ, RZ, UR4 ;  /* 0x00000004ff0a7e24 */ /* 0x000fe4000f8e00ff */
[----:B------:R-:W-:Y:S07]  /*7970*/  LEPC R20, `(.L_x_124) ;  /* 0x000000001014794e */ /* 0x000fee0000000000 */
[----:B-1--4-:R-:W-:Y:S05]  /*7980*/  CALL.ABS.NOINC R2 ;  /* 0x0000000002007343 */ /* 0x012fea0003c00000 */
.L_x_124:
[----:B------:R-:W-:Y:S01]  /*7990*/  ISETP.NE.AND P0, PT, R193, RZ, PT ;  /* 0x000000ffc100720c */ /* 0x000fe20003f05270 */
[----:B------:R-:W-:Y:S05]  /*79a0*/  WARPSYNC.ALL ;  /* 0x0000000000007948 */ /* 0x000fea0003800000 */
[----:B------:R-:W-:Y:S01]  /*79b0*/  R2UR UR4, R80 ;  /* 0x00000000500472ca */ /* 0x000fe200000e0000 */
[----:B------:R-:W-:Y:S01]  /*79c0*/  BSSY.RECONVERGENT B0, `(.L_x_125) ;  /* 0x000011c000007945 */ /* 0x000fe20003800200 */
[----:B---3--:R-:W-:Y:S02]  /*79d0*/  F2FP.F16.E5M2.UNPACK_B R11, R149 ;  /* 0x00000095ff0b723e */ /* 0x008fe400020004ff */
[----:B------:R-:W-:Y:S02]  /*79e0*/  F2FP.F16.E5M2.UNPACK_B R10, R150 ;  /* 0x00000096ff0a723e */ /* 0x000fe400020004ff */
[----:B------:R-:W-:Y:S01]  /*79f0*/  F2FP.F16.E5M2.UNPACK_B R9, R151 ;  /* 0x00000097ff09723e */ /* 0x000fe200020004ff */
[--C-:B------:R-:W-:Y:S01]  /*7a00*/  HADD2.F32 R83, -RZ, R11.reuse.H0_H0 ;  /* 0x2000000bff537230 */ /* 0x100fe20000004100 */
[----:B----4-:R-:W-:Y:S01]  /*7a10*/  F2FP.F16.E5M2.UNPACK_B R8, R152 ;  /* 0x00000098ff08723e */ /* 0x010fe200020004ff */
[----:B------:R-:W-:Y:S01]  /*7a20*/  HADD2.F32 R84, -RZ, R11.H1_H1 ;  /* 0x3000000bff547230 */ /* 0x000fe20000004100 */
[----:B------:R-:W-:Y:S01]  /*7a30*/  F2FP.F16.E5M2.UNPACK_B R7, R153 ;  /* 0x00000099ff07723e */ /* 0x000fe200020004ff */
[--C-:B------:R-:W-:Y:S01]  /*7a40*/  HADD2.F32 R87, -RZ, R10.reuse.H0_H0 ;  /* 0x2000000aff577230 */ /* 0x100fe20000004100 */
[----:B------:R-:W-:Y:S01]  /*7a50*/  F2FP.F16.E5M2.UNPACK_B R6, R154 ;  /* 0x0000009aff06723e */ /* 0x000fe200020004ff */
[----:B------:R-:W-:Y:S01]  /*7a60*/  HADD2.F32 R88, -RZ, R10.H1_H1 ;  /* 0x3000000aff587230 */ /* 0x000fe20000004100 */
[----:B------:R-:W-:Y:S01]  /*7a70*/  F2FP.F16.E5M2.UNPACK_B R5, R155 ;  /* 0x0000009bff05723e */ /* 0x000fe200020004ff */
[--C-:B------:R-:W-:Y:S01]  /*7a80*/  HADD2.F32 R91, -RZ, R9.reuse.H0_H0 ;  /* 0x20000009ff5b7230 */ /* 0x100fe20000004100 */
[----:B-1----:R-:W-:Y:S01]  /*7a90*/  F2FP.F16.E5M2.UNPACK_B R4, R156 ;  /* 0x0000009cff04723e */ /* 0x002fe200020004ff */
[----:B------:R-:W-:Y:S01]  /*7aa0*/  HADD2.F32 R93, -RZ, R9.H1_H1 ;  /* 0x30000009ff5d7230 */ /* 0x000fe20000004100 */
[-C--:B------:R-:W-:Y:S01]  /*7ab0*/  F2FP.F16.E5M2.UNPACK_B R2, R148.reuse ;  /* 0x00000094ff02723e */ /* 0x080fe200020004ff */
[--C-:B------:R-:W-:Y:S01]  /*7ac0*/  HADD2.F32 R94, -RZ, R8.reuse.H0_H0 ;  /* 0x20000008ff5e7230 */ /* 0x100fe20000004100 */
[----:B------:R-:W-:Y:S01]  /*7ad0*/  F2FP.F16.E5M2.UNPACK_B R148, R148.H1 ;  /* 0x00000094ff94723e */ /* 0x000fe200030004ff */
[----:B------:R-:W-:Y:S01]  /*7ae0*/  HADD2.F32 R97, -RZ, R8.H1_H1 ;  /* 0x30000008ff617230 */ /* 0x000fe20000004100 */
[----:B------:R-:W-:Y:S01]  /*7af0*/  F2FP.F16.E5M2.UNPACK_B R149, R149.H1 ;  /* 0x00000095ff95723e */ /* 0x000fe200030004ff */
[--C-:B------:R-:W-:Y:S01]  /*7b00*/  HADD2.F32 R98, -RZ, R7.reuse.H0_H0 ;  /* 0x20000007ff627230 */ /* 0x100fe20000004100 */
[----:B------:R-:W-:Y:S01]  /*7b10*/  F2FP.F16.E5M2.UNPACK_B R150, R150.H1 ;  /* 0x00000096ff96723e */ /* 0x000fe200030004ff */
[----:B------:R-:W-:Y:S01]  /*7b20*/  HADD2.F32 R101, -RZ, R7.H1_H1 ;  /* 0x30000007ff657230 */ /* 0x000fe20000004100 */
[----:B------:R-:W-:Y:S01]  /*7b30*/  F2FP.F16.E5M2.UNPACK_B R151, R151.H1 ;  /* 0x00000097ff97723e */ /* 0x000fe200030004ff */
[--C-:B------:R-:W-:Y:S01]  /*7b40*/  HADD2.F32 R102, -RZ, R6.reuse.H0_H0 ;  /* 0x20000006ff667230 */ /* 0x100fe20000004100 */
[----:B------:R-:W-:Y:S01]  /*7b50*/  IADD3 R195, PT, PT, R195, 0xf0, RZ ;  /* 0x000000f0c3c37810 */ /* 0x000fe20007ffe0ff */
[----:B------:R-:W-:Y:S01]  /*7b60*/  HADD2.F32 R105, -RZ, R6.H1_H1 ;  /* 0x30000006ff697230 */ /* 0x000fe20000004100 */
[----:B------:R-:W-:Y:S01]  /*7b70*/  F2FP.F16.E5M2.UNPACK_B R138, R163 ;  /* 0x000000a3ff8a723e */ /* 0x000fe200020004ff */
[--C-:B------:R-:W-:Y:S01]  /*7b80*/  HADD2.F32 R106, -RZ, R5.reuse.H0_H0 ;  /* 0x20000005ff6a7230 */ /* 0x100fe20000004100 */
[----:B------:R-:W-:Y:S01]  /*7b90*/  LOP3.LUT R195, R195, 0xfefffff8, RZ, 0xc0, !PT ;  /* 0xfefffff8c3c37812 */ /* 0x000fe200078ec0ff */
[----:B------:R-:W-:Y:S01]  /*7ba0*/  HADD2.F32 R109, -RZ, R5.H1_H1 ;  /* 0x30000005ff6d7230 */ /* 0x000fe20000004100 */
[----:B------:R-:W-:Y:S01]  /*7bb0*/  F2FP.F16.E5M2.UNPACK_B R116, R157 ;  /* 0x0000009dff74723e */ /* 0x000fe200020004ff */
[--C-:B------:R-:W-:Y:S01]  /*7bc0*/  HADD2.F32 R110, -RZ, R4.reuse.H0_H0 ;  /* 0x20000004ff6e7230 */ /* 0x100fe20000004100 */
[----:B------:R-:W-:Y:S01]  /*7bd0*/  F2FP.F16.E5M2.UNPACK_B R120, R158 ;  /* 0x0000009eff78723e */ /* 0x000fe200020004ff */
[----:B------:R-:W-:Y:S01]  /*7be0*/  HADD2.F32 R113, -RZ, R4.H1_H1 ;  /* 0x30000004ff717230 */ /* 0x000fe20000004100 */
[----:B------:R-:W-:Y:S01]  /*7bf0*/  F2FP.F16.E5M2.UNPACK_B R124, R159 ;  /* 0x0000009fff7c723e */ /* 0x000fe200020004ff */
[----:B------:R-:W1:Y:S01]  /*7c00*/  LDTM.x64 R4, tmem[UR4+0x40] ;  /* 0x00004004000479ee */ /* 0x000e620008340000 */
[--C-:B------:R-:W-:Y:S01]  /*7c10*/  HADD2.F32 R0, -RZ, R2.reuse.H0_H0 ;  /* 0x20000002ff007230 */ /* 0x100fe20000004100 */
[----:B------:R-:W-:Y:S01]  /*7c20*/  NOP ;  /* 0x0000000000007918 */ /* 0x000fe20000000000 */
[----:B-1----:R1:W-:Y:S01]  /*7c30*/  SYNCS.ARRIVE.TRANS64.RED.A1T0 RZ, [R195+URZ], RZ ;  /* 0x000000ffc3ff79a7 */ /* 0x0023e200081004ff */
[----:B------:R-:W-:Y:S01]  /*7c40*/  HADD2.F32 R2, -RZ, R2.H1_H1 ;  /* 0x30000002ff027230 */ /* 0x000fe20000004100 */
[----:B------:R-:W-:Y:S01]  /*7c50*/  F2FP.F16.E5M2.UNPACK_B R128, R160 ;  /* 0x000000a0ff80723e */ /* 0x000fe200020004ff */
[--C-:B------:R-:W-:Y:S01]  /*7c60*/  HADD2.F32 R86, -RZ, R149.reuse.H1_H1 ;  /* 0x30000095ff567230 */ /* 0x100fe20000004100 */
[----:B------:R-:W-:Y:S01]  /*7c70*/  F2FP.F16.E5M2.UNPACK_B R132, R161 ;  /* 0x000000a1ff84723e */ /* 0x000fe200020004ff */
[--C-:B------:R-:W-:Y:S01]  /*7c80*/  HADD2.F32 R114, -RZ, R116.reuse.H0_H0 ;  /* 0x20000074ff727230 */ /* 0x100fe20000004100 */
[----:B------:R-:W-:Y:S01]  /*7c90*/  F2FP.F16.E5M2.UNPACK_B R136, R162 ;  /* 0x000000a2ff88723e */ /* 0x000fe200020004ff */
[----:B------:R-:W-:Y:S01]  /*7ca0*/  HADD2.F32 R117, -RZ, R116.H1_H1 ;  /* 0x30000074ff757230 */ /* 0x000fe20000004100 */
[----:B------:R-:W-:Y:S01]  /*7cb0*/  F2FP.F16.E5M2.UNPACK_B R152, R152.H1 ;  /* 0x00000098ff98723e */ /* 0x000fe200030004ff */
        /* <DEDUP_REMOVED lines=12> */
[C---:B------:R-:W-:Y:S01]  /*7d80*/  FMUL R4, R78.reuse, R4 ;  /* 0x000000044e047220 */ /* 0x040fe20000400000 */
[C---:B------:R-:W-:Y:S01]  /*7d90*/  FMUL R5, R78.reuse, R5 ;  /* 0x000000054e057220 */ /* 0x040fe20000400000 */
[----:B------:R-:W-:Y:S02]  /*7da0*/  HADD2.F32 R3, -RZ, R148.H0_H0 ;  /* 0x20000094ff037230 */ /* 0x000fe40000004100 */
        /* <DEDUP_REMOVED lines=9> */
[----:B------:R-:W-:Y:S02]  /*7e40*/  HADD2.F32 R130, -RZ, R132.H0_H0 ;  /* 0x20000084ff827230 */ /* 0x000fe40000004100 */
[C---:B------:R-:W-:Y:S01]  /*7e50*/  FMUL R6, R78.reuse, R6 ;  /* 0x000000064e067220 */ /* 0x040fe20000400000 */
[----:B------:R-:W-:Y:S02]  /*7e60*/  HADD2.F32 R82, -RZ, R148.H1_H1 ;  /* 0x30000094ff527230 */ /* 0x000fe40000004100 */
[C---:B------:R-:W-:Y:S01]  /*7e70*/  FMUL R7, R78.reuse, R7 ;  /* 0x000000074e077220 */ /* 0x040fe20000400000 */
[----:B------:R-:W-:Y:S02]  /*7e80*/  HADD2.F32 R85, -RZ, R149.H0_H0 ;  /* 0x20000095ff557230 */ /* 0x000fe40000004100 */
[C---:B------:R-:W-:Y:S01]  /*7e90*/  FFMA R6, R81.reuse, R3, R6 ;  /* 0x0000000351067223 */ /* 0x040fe20000000006 */
[----:B------:R-:W-:Y:S02]  /*7ea0*/  HADD2.F32 R133, -RZ, R132.H1_H1 ;  /* 0x30000084ff857230 */ /* 0x000fe40000004100 */
[C---:B------:R-:W-:Y:S01]  /*7eb0*/  FFMA R7, R81.reuse, R82, R7 ;  /* 0x0000005251077223 */ /* 0x040fe20000000007 */
[C---:B------:R-:W-:Y:S01]  /*7ec0*/  FFMA R8, R81.reuse, R83, R8 ;  /* 0x0000005351087223 */ /* 0x040fe20000000008 */
[C---:B------:R-:W-:Y:S01]  /*7ed0*/  FFMA R9, R81.reuse, R84, R9 ;  /* 0x0000005451097223 */ /* 0x040fe20000000009 */
[--C-:B------:R-:W-:Y:S02]  /*7ee0*/  HADD2.F32 R82, -RZ, R138.reuse.H0_H0 ;  /* 0x2000008aff527230 */ /* 0x100fe40000004100 */
[C---:B------:R-:W-:Y:S01]  /*7ef0*/  FMUL R10, R78.reuse, R10 ;  /* 0x0000000a4e0a7220 */ /* 0x040fe20000400000 */
[----:B------:R-:W-:Y:S02]  /*7f00*/  HADD2.F32 R83, -RZ, R138.H1_H1 ;  /* 0x3000008aff537230 */ /* 0x000fe40000004100 */
[C---:B------:R-:W-:Y:S01]  /*7f10*/  FMUL R11, R78.reuse, R11 ;  /* 0x0000000b4e0b7220 */ /* 0x040fe20000400000 */
[----:B------:R-:W-:Y:S02]  /*7f20*/  HADD2.F32 R89, -RZ, R150.H0_H0 ;  /* 0x20000096ff597230 */ /* 0x000fe40000004100 */
[C---:B------:R-:W-:Y:S01]  /*7f30*/  FFMA R10, R81.reuse, R85, R10 ;  /* 0x00000055510a7223 */ /* 0x040fe2000000000a */
[--C-:B------:R-:W-:Y:S02]  /*7f40*/  HADD2.F32 R134, -RZ, R136.reuse.H0_H0 ;  /* 0x20000088ff867230 */ /* 0x100fe40000004100 */
[C---:B------:R-:W-:Y:S01]  /*7f50*/  FFMA R11, R81.reuse, R86, R11 ;  /* 0x00000056510b7223 */ /* 0x040fe2000000000b */
[C---:B------:R-:W-:Y:S01]  /*7f60*/  FFMA R12, R81.reuse, R87, R12 ;  /* 0x00000057510c7223 */ /* 0x040fe2000000000c */
[----:B------:R-:W-:Y:S01]  /*7f70*/  FFMA R13, R81, R88, R13 ;  /* 0x00000058510d7223 */ /* 0x000fe2000000000d */
[----:B------:R-:W-:Y:S01]  /*7f80*/  F2FP.SATFINITE.E5M2.F32.PACK_AB_MERGE_C R86, R7, R6, RZ ;  /* 0x000000060756723e */ /* 0x000fe200048060ff */
[C---:B------:R-:W-:Y:S01]  /*7f90*/  FMUL R7, R78.reuse, R20 ;  /* 0x000000144e077220 */ /* 0x040fe20000400000 */
[----:B------:R-:W-:Y:S01]  /*7fa0*/  F2FP.SATFINITE.E5M2.F32.PACK_AB_MERGE_C R138, R11, R10, RZ ;  /* 0x0000000a0b8a723e */ /* 0x000fe200048060ff */
[C---:B------:R-:W-:Y:S01]  /*7fb0*/  FMUL R10, R78.reuse, R21 ;  /* 0x000000154e0a7220 */ /* 0x040fe20000400000 */
[C---:B------:R-:W-:Y:S01]  /*7fc0*/  FMUL R21, R78.reuse, R28 ;  /* 0x0000001c4e157220 */ /* 0x040fe20000400000 */
[----:B------:R-:W-:Y:S02]  /*7fd0*/  HADD2.F32 R137, -RZ, R136.H1_H1 ;  /* 0x30000088ff897230 */ /* 0x000fe40000004100 */
[C---:B------:R-:W-:Y:S01]  /*7fe0*/  FMUL R14, R78.reuse, R14 ;  /* 0x0000000e4e0e7220 */ /* 0x040fe20000400000 */
[----:B------:R-:W-:Y:S02]  /*7ff0*/  HADD2.F32 R90, -RZ, R150.H1_H1 ;  /* 0x30000096ff5a7230 */ /* 0x000fe40000004100 */
[C---:B------:R-:W-:Y:S01]  /*8000*/  FMUL R15, R78.reuse, R15 ;  /* 0x0000000f4e0f7220 */ /* 0x040fe20000400000 */
[--C-:B------:R-:W-:Y:S02]  /*8010*/  HADD2.F32 R92, -RZ, R151.reuse.H0_H0 ;  /* 0x20000097ff5c7230 */ /* 0x100fe40000004100 */
[C---:B------:R-:W-:Y:S01]  /*8020*/  FFMA R14, R81.reuse, R89, R14 ;  /* 0x00000059510e7223 */ /* 0x040fe2000000000e */
[----:B------:R-:W-:Y:S02]  /*8030*/  HADD2.F32 R95, -RZ, R151.H1_H1 ;  /* 0x30000097ff5f7230 */ /* 0x000fe40000004100 */
[C---:B------:R-:W-:Y:S01]  /*8040*/  FFMA R15, R81.reuse, R90, R15 ;  /* 0x0000005a510f7223 */ /* 0x040fe2000000000f */
[C---:B------:R-:W-:Y:S01]  /*8050*/  FFMA R0, R81.reuse, R91, R0 ;  /* 0x0000005b51007223 */ /* 0x040fe20000000000 */
[----:B------:R-:W-:Y:S01]  /*8060*/  FFMA R2, R81, R93, R2 ;  /* 0x0000005d51027223 */ /* 0x000fe20000000002 */
[C---:B------:R-:W-:Y:S01]  /*8070*/  FMUL R3, R78.reuse, R18 ;  /* 0x000000124e037220 */ /* 0x040fe20000400000 */
[C---:B------:R-:W-:Y:S01]  /*8080*/  FMUL R18, R78.reuse, R25 ;  /* 0x000000194e127220 */ /* 0x040fe20000400000 */
[----:B------:R-:W-:Y:S01]  /*8090*/  F2FP.SATFINITE.E5M2.F32.PACK_AB_MERGE_C R14, R15, R14, RZ ;  /* 0x0000000e0f0e723e */ /* 0x000fe200048060ff */
[C---:B------:R-:W-:Y:S01]  /*80a0*/  FMUL R25, R78.reuse, R32 ;  /* 0x000000204e197220 */ /* 0x040fe20000400000 */
[C---:B------:R-:W-:Y:S01]  /*80b0*/  FFMA R3, R81.reuse, R92, R3 ;  /* 0x0000005c51037223 */ /* 0x040fe20000000003 */
[C---:B------:R-:W-:Y:S01]  /*80c0*/  FMUL R6, R78.reuse, R19 ;  /* 0x000000134e067220 */ /* 0x040fe20000400000 */
[--C-:B------:R-:W-:Y:S02]  /*80d0*/  HADD2.F32 R96, -RZ, R152.reuse.H0_H0 ;  /* 0x20000098ff607230 */ /* 0x100fe40000004100 */
[C---:B------:R-:W-:Y:S01]  /*80e0*/  FMUL R11, R78.reuse, R22 ;  /* 0x000000164e0b7220 */ /* 0x040fe20000400000 */
[----:B------:R-:W-:Y:S02]  /*80f0*/  HADD2.F32 R99, -RZ, R152.H1_H1 ;  /* 0x30000098ff637230 */ /* 0x000fe40000004100 */
[C---:B------:R-:W-:Y:S01]  /*8100*/  FFMA R6, R81.reuse, R95, R6 ;  /* 0x0000005f51067223 */ /* 0x040fe20000000006 */
[C---:B------:R-:W-:Y:S01]  /*8110*/  FFMA R7, R81.reuse, R94, R7 ;  /* 0x0000005e51077223 */ /* 0x040fe20000000007 */
[C---:B------:R-:W-:Y:S01]  /*8120*/  FFMA R10, R81.reuse, R97, R10 ;  /* 0x00000061510a7223 */ /* 0x040fe2000000000a */
[C---:B------:R-:W-:Y:S01]  /*8130*/  FFMA R11, R81.reuse, R96, R11 ;  /* 0x00000060510b7223 */ /* 0x040fe2000000000b */
[----:B------:R-:W-:Y:S01]  /*8140*/  FMUL R22, R78, R29 ;  /* 0x0000001d4e167220 */ /* 0x000fe20000400000 */
[----:B------:R-:W-:Y:S01]  /*8150*/  F2FP.SATFINITE.E5M2.F32.PACK_AB_MERGE_C R3, R6, R3, RZ ;  /* 0x000000030603723e */ /* 0x000fe200048060ff */
[C---:B------:R-:W-:Y:S01]  /*8160*/  FMUL R29, R78.reuse, R36 ;  /* 0x000000244e1d7220 */ /* 0x040fe20000400000 */
        /* <DEDUP_REMOVED lines=11> */
[----:B------:R-:W-:Y:S01]  /*8220*/  FMUL R20, R78, R27 ;  /* 0x0000001b4e147220 */ /* 0x000fe20000400000 */
[--C-:B------:R-:W-:Y:S01]  /*8230*/  HADD2.F32 R104, -RZ, R154.reuse.H0_H0 ;  /* 0x2000009aff687230 */ /* 0x100fe20000004100 */
[----:B------:R-:W-:Y:S01]  /*8240*/  F2FP.SATFINITE.E5M2.F32.PACK_AB_MERGE_C R16, R10, R7, R16 ;  /* 0x000000070a10723e */ /* 0x000fe20004806010 */
[----:B------:R-:W-:Y:S02]  /*8250*/  HADD2.F32 R107, -RZ, R154.H1_H1 ;  /* 0x3000009aff6b7230 */ /* 0x000fe40000004100 */
[C---:B------:R-:W-:Y:S01]  /*8260*/  FFMA R20, R81.reuse, R103, R20 ;  /* 0x0000006751147223 */ /* 0x040fe20000000014 */
[C---:B------:R-:W-:Y:S01]  /*8270*/  FFMA R21, R81.reuse, R102, R21 ;  /* 0x0000006651157223 */ /* 0x040fe20000000015 */
[C---:B------:R-:W-:Y:S01]  /*8280*/  FFMA R22, R81.reuse, R105, R22 ;  /* 0x0000006951167223 */ /* 0x040fe20000000016 */
[C---:B------:R-:W-:Y:S01]  /*8290*/  FMUL R23, R78.reuse, R30 ;  /* 0x0000001e4e177220 */ /* 0x040fe20000400000 */
[----:B------:R-:W-:Y:S01]  /*82a0*/  FMUL R30, R78, R37 ;  /* 0x000000254e1e7220 */ /* 0x000fe20000400000 */
[----:B------:R-:W-:Y:S01]  /*82b0*/  F2FP.SATFINITE.E5M2.F32.PACK_AB_MERGE_C R19, R20, R19, RZ ;  /* 0x000000131413723e */ /* 0x000fe200048060ff */
[C---:B------:R-:W-:Y:S01]  /*82c0*/  FMUL R37, R78.reuse, R44 ;  /* 0x0000002c4e257220 */ /* 0x040fe20000400000 */
[C---:B------:R-:W-:Y:S01]  /*82d0*/  FFMA R23, R81.reuse, R104, R23 ;  /* 0x0000006851177223 */ /* 0x040fe20000000017 */
        /* <DEDUP_REMOVED lines=20> */
[----:B------:R-:W-:Y:S01]  /*8420*/  F2FP.F16.E5M2.UNPACK_B R159, R159.H1 ;  /* 0x0000009fff9f723e */ /* 0x000fe200030004ff */
[----:B------:R-:W-:Y:S01]  /*8430*/  FMUL R38, R78, R45 ;  /* 0x0000002d4e267220 */ /* 0x000fe20000400000 */
[----:B------:R-:W-:Y:S01]  /*8440*/  F2FP.SATFINITE.E5M2.F32.PACK_AB_MERGE_C R19, R28, R27, RZ ;  /* 0x0000001b1c13723e */ /* 0x000fe200048060ff */
[----:B------:R-:W-:Y:S01]  /*8450*/  FFMA R31, R81, R112, R31 ;  /* 0x00000070511f7223 */ /* 0x000fe2000000001f */
[C---:B------:R-:W-:Y:S01]  /*8460*/  FMUL R45, R78.reuse, R52 ;  /* 0x000000344e2d7220 */ /* 0x040fe20000400000 */
[C---:B------:R-:W-:Y:S01]  /*8470*/  FMUL R52, R78.reuse, R59 ;  /* 0x0000003b4e347220 */ /* 0x040fe20000400000 */
[----:B------:R-:W-:Y:S01]  /*8480*/  F2FP.F16.E5M2.UNPACK_B R160, R160.H1 ;  /* 0x000000a0ffa0723e */ /* 0x000fe200030004ff */
[C---:B------:R-:W-:Y:S01]  /*8490*/  FMUL R59, R78.reuse, R66 ;  /* 0x000000424e3b7220 */ /* 0x040fe20000400000 */
[----:B------:R-:W-:Y:S01]  /*84a0*/  F2FP.SATFINITE.E5M2.F32.PACK_AB_MERGE_C R66, R13, R12, R14 ;  /* 0x0000000c0d42723e */ /* 0x000fe2000480600e */
        /* <DEDUP_REMOVED lines=11> */
[C---:B------:R-:W-:Y:S01]  /*8560*/  FFMA R35, R81.reuse, R116, R35 ;  /* 0x0000007451237223 */ /* 0x040fe20000000023 */
[C---:B------:R-:W-:Y:S01]  /*8570*/  FMUL R36, R78.reuse, R43 ;  /* 0x0000002b4e247220 */ /* 0x040fe20000400000 */
[--C-:B------:R-:W-:Y:S02]  /*8580*/  HADD2.F32 R120, -RZ, R158.reuse.H0_H0 ;  /* 0x2000009eff787230 */ /* 0x100fe40000004100 */
[C---:B------:R-:W-:Y:S01]  /*8590*/  FMUL R39, R78.reuse, R46 ;  /* 0x0000002e4e277220 */ /* 0x040fe20000400000 */
[----:B------:R-:W-:Y:S02]  /*85a0*/  HADD2.F32 R123, -RZ, R158.H1_H1 ;  /* 0x3000009eff7b7230 */ /* 0x000fe40000004100 */
        /* <DEDUP_REMOVED lines=8> */
[C---:B------:R-:W-:Y:S01]  /*8630*/  FFMA R40, R81.reuse, R123, R40 ;  /* 0x0000007b51287223 */ /* 0x040fe20000000028 */
[C---:B------:R-:W-:Y:S01]  /*8640*/  FMUL R44, R78.reuse, R51 ;  /* 0x000000334e2c7220 */ /* 0x040fe20000400000 */
[C---:B------:R-:W-:Y:S01]  /*8650*/  FFMA R41, R81.reuse, R122, R41 ;  /* 0x0000007a51297223 */ /* 0x040fe20000000029 */
[C---:B------:R-:W-:Y:S01]  /*8660*/  FFMA R42, R81.reuse, R125, R42 ;  /* 0x0000007d512a7223 */ /* 0x040fe2000000002a */
[C---:B------:R-:W-:Y:S01]  /*8670*/  FMUL R46, R78.reuse, R53 ;  /* 0x000000354e2e7220 */ /* 0x040fe20000400000 */
[--C-:B------:R-:W-:Y:S02]  /*8680*/  HADD2.F32 R128, -RZ, R160.reuse.H0_H0 ;  /* 0x200000a0ff807230 */ /* 0x100fe40000004100 */
[C---:B------:R-:W-:Y:S01]  /*8690*/  FMUL R50, R78.reuse, R57 ;  /* 0x000000394e327220 */ /* 0x040fe20000400000 */
[C---:B------:R-:W-:Y:S01]  /*86a0*/  FMUL R51, R78.reuse, R58 ;  /* 0x0000003a4e337220 */ /* 0x040fe20000400000 */
[C---:B------:R-:W-:Y:S01]  /*86b0*/  FMUL R53, R78.reuse, R60 ;  /* 0x0000003c4e357220 */ /* 0x040fe20000400000 */
[C---:B------:R-:W-:Y:S01]  /*86c0*/  FFMA R43, R81.reuse, R124, R43 ;  /* 0x0000007c512b7223 */ /* 0x040fe2000000002b */
[----:B------:R-:W-:Y:S02]  /*86d0*/  HADD2.F32 R131, -RZ, R160.H1_H1 ;  /* 0x300000a0ff837230 */ /* 0x000fe40000004100 */
[C---:B------:R-:W-:Y:S01]  /*86e0*/  FMUL R47, R78.reuse, R54 ;  /* 0x000000364e2f7220 */ /* 0x040fe20000400000 */
[C---:B------:R-:W-:Y:S01]  /*86f0*/  FMUL R57, R78.reuse, R64 ;  /* 0x000000404e397220 */ /* 0x040fe20000400000 */
[C---:B------:R-:W-:Y:S01]  /*8700*/  FMUL R58, R78.reuse, R65 ;  /* 0x000000414e3a7220 */ /* 0x040fe20000400000 */
[C---:B------:R-:W-:Y:S01]  /*8710*/  FMUL R60, R78.reuse, R67 ;  /* 0x000000434e3c7220 */ /* 0x040fe20000400000 */
[----:B------:R-:W-:Y:S01]  /*8720*/  FFMA R44, R81, R127, R44 ;  /* 0x0000007f512c7223 */ /* 0x000fe2000000002c */
[C---:B------:R-:W-:Y:S01]  /*8730*/  FMUL R48, R78.reuse, R55 ;  /* 0x000000374e307220 */ /* 0x040fe20000400000 */
[----:B------:R-:W-:Y:S01]  /*8740*/  F2FP.SATFINITE.E5M2.F32.PACK_AB_MERGE_C R64, R5, R4, R86 ;  /* 0x000000040540723e */ /* 0x000fe20004806056 */
[----:B------:R-:W-:Y:S01]  /*8750*/  FFMA R45, R81, R126, R45 ;  /* 0x0000007e512d7223 */ /* 0x000fe2000000002d */
[----:B------:R-:W-:Y:S01]  /*8760*/  F2FP.SATFINITE.E5M2.F32.PACK_AB_MERGE_C R65, R9, R8, R138 ;  /* 0x000000080941723e */ /* 0x000fe2000480608a */
[----:B------:R-:W-:Y:S01]  /*8770*/  FMUL R49, R78, R56 ;  /* 0x000000384e317220 */ /* 0x000fe20000400000 */
[----:B------:R-:W-:Y:S01]  /*8780*/  F2FP.SATFINITE.E5M2.F32.PACK_AB_MERGE_C R67, R2, R0, R3 ;  /* 0x000000000243723e */ /* 0x000fe20004806003 */
[C---:B------:R-:W-:Y:S01]  /*8790*/  FFMA R46, R81.reuse, R129, R46 ;  /* 0x00000081512e7223 */ /* 0x040fe2000000002e */
[----:B------:R-:W-:Y:S01]  /*87a0*/  F2FP.F16.E5M2.UNPACK_B R162, R162.H1 ;  /* 0x000000a2ffa2723e */ /* 0x000fe200030004ff */
[--C-:B------:R-:W-:Y:S02]  /*87b0*/  HADD2.F32 R132, -RZ, R161.reuse.H0_H0 ;  /* 0x200000a1ff847230 */ /* 0x100fe40000004100 */
[C---:B------:R-:W-:Y:S01]  /*87c0*/  FFMA R47, R81.reuse, R128, R47 ;  /* 0x00000080512f7223 */ /* 0x040fe2000000002f */
[----:B------:R1:W-:Y:S01]  /*87d0*/  STS.128 [R172+UR49+0x6200], R64 ;  /* 0x00620040ac007988 */ /* 0x0003e20008000c31 */
[----:B------:R-:W-:Y:S02]  /*87e0*/  HADD2.F32 R135, -RZ, R161.H1_H1 ;  /* 0x300000a1ff877230 */ /* 0x000fe40000004100 */
[C---:B------:R-:W-:Y:S01]  /*87f0*/  FFMA R48, R81.reuse, R131, R48 ;  /* 0x0000008351307223 */ /* 0x040fe20000000030 */
[C---:B------:R-:W-:Y:S01]  /*8800*/  FFMA R49, R81.reuse, R130, R49 ;  /* 0x0000008251317223 */ /* 0x040fe20000000031 */
[----:B------:R-:W-:Y:S01]  /*8810*/  F2FP.F16.E5M2.UNPACK_B R163, R163.H1 ;  /* 0x000000a3ffa3723e */ /* 0x000fe200030004ff */
[C---:B------:R-:W-:Y:S01]  /*8820*/  FFMA R50, R81.reuse, R133, R50 ;  /* 0x0000008551327223 */ /* 0x040fe20000000032 */
[----:B------:R-:W-:Y:S01]  /*8830*/  FMUL R54, R78, R61 ;  /* 0x0000003d4e367220 */ /* 0x000fe20000400000 */
[--C-:B------:R-:W-:Y:S01]  /*8840*/  HADD2.F32 R136, -RZ, R162.reuse.H0_H0 ;  /* 0x200000a2ff887230 */ /* 0x100fe20000004100 */
[----:B------:R1:W-:Y:S01]  /*8850*/  STS.128 [R197+0x6010], R16 ;  /* 0x00601010c5007388 */ /* 0x0003e20000000c00 */
[----:B------:R-:W-:Y:S01]  /*8860*/  F2FP.SATFINITE.E5M2.F32.PACK_AB_MERGE_C R35, R36, R35, RZ ;  /* 0x000000232423723e */ /* 0x000fe200048060ff */
[C---:B------:R-:W-:Y:S01]  /*8870*/  FFMA R51, R81.reuse, R132, R51 ;  /* 0x0000008451337223 */ /* 0x040fe20000000033 */
[----:B------:R-:W-:Y:S01]  /*8880*/  F2FP.SATFINITE.E5M2.F32.PACK_AB_MERGE_C R39, R40, R39, RZ ;  /* 0x000000272827723e */ /* 0x000fe200048060ff */
[----:B------:R-:W-:Y:S02]  /*8890*/  HADD2.F32 R139, -RZ, R162.H1_H1 ;  /* 0x300000a2ff8b7230 */ /* 0x000fe40000004100 */
[C---:B------:R-:W-:Y:S01]  /*88a0*/  FMUL R55, R78.reuse, R62 ;  /* 0x0000003e4e377220 */ /* 0x040fe20000400000 */
[C---:B------:R-:W-:Y:S01]  /*88b0*/  FFMA R52, R81.reuse, R135, R52 ;  /* 0x0000008751347223 */ /* 0x040fe20000000034 */
[----:B------:R-:W-:Y:S01]  /*88c0*/  FMUL R56, R78, R63 ;  /* 0x0000003f4e387220 */ /* 0x000fe20000400000 */
[C---:B------:R-:W-:Y:S01]  /*88d0*/  FFMA R53, R81.reuse, R134, R53 ;  /* 0x0000008651357223 */ /* 0x040fe20000000035 */
[C---:B------:R-:W-:Y:S01]  /*88e0*/  FFMA R54, R81.reuse, R137, R54 ;  /* 0x0000008951367223 */ /* 0x040fe20000000036 */
[--C-:B------:R-:W-:Y:S02]  /*88f0*/  HADD2.F32 R84, -RZ, R163.reuse.H0_H0 ;  /* 0x200000a3ff547230 */ /* 0x100fe40000004100 */
[C---:B------:R-:W-:Y:S01]  /*8900*/  FFMA R55, R81.reuse, R136, R55 ;  /* 0x0000008851377223 */ /* 0x040fe20000000037 */
[----:B------:R-:W-:Y:S02]  /*8910*/  HADD2.F32 R85, -RZ, R163.H1_H1 ;  /* 0x300000a3ff557230 */ /* 0x000fe40000004100 */
[C---:B------:R-:W-:Y:S01]  /*8920*/  FFMA R56, R81.reuse, R139, R56 ;  /* 0x0000008b51387223 */ /* 0x040fe20000000038 */
[----:B------:R-:W-:Y:S01]  /*8930*/  F2FP.SATFINITE.E5M2.F32.PACK_AB_MERGE_C R43, R44, R43, RZ ;  /* 0x0000002b2c2b723e */ /* 0x000fe200048060ff */
[C---:B------:R-:W-:Y:S01]  /*8940*/  FFMA R57, R81.reuse, R82, R57 ;  /* 0x0000005251397223 */ /* 0x040fe20000000039 */
[C---:B------:R-:W-:Y:S01]  /*8950*/  FFMA R58, R81.reuse, R83, R58 ;  /* 0x00000053513a7223 */ /* 0x040fe2000000003a */
[C---:B------:R-:W-:Y:S01]  /*8960*/  FFMA R59, R81.reuse, R84, R59 ;  /* 0x00000054513b7223 */ /* 0x040fe2000000003b */
[----:B------:R-:W-:Y:S01]  /*8970*/  F2FP.SATFINITE.E5M2.F32.PACK_AB_MERGE_C R33, R34, R33, R35 ;  /* 0x000000212221723e */ /* 0x000fe20004806023 */
[----:B------:R-:W-:Y:S01]  /*8980*/  FFMA R60, R81, R85, R60 ;  /* 0x00000055513c7223 */ /* 0x000fe2000000003c */
[----:B------:R-:W-:Y:S02]  /*8990*/  F2FP.SATFINITE.E5M2.F32.PACK_AB_MERGE_C R32, R30, R29, R32 ;  /* 0x0000001d1e20723e */ /* 0x000fe40004806020 */
        /* <DEDUP_REMOVED lines=11> */
[----:B------:R-:W-:Y:S03]  /*8a50*/  IADD3 R76, PT, PT, R76, 0x1, RZ ;  /* 0x000000014c4c7810 */ /* 0x000fe60007ffe0ff */
        /* <DEDUP_REMOVED lines=9> */
[----:B------:R-:W-:Y:S02]  /*8af0*/  UIADD3 UR8, UP0, UPT, UR52, 0x680, URZ ;  /* 0x0000068034087890 */ /* 0x000fe4000ff1e0ff */
[----:B------:R-:W-:Y:S02]  /*8b00*/  UIADD3 UR5, UPT, UPT, UR41, 0x40, URZ ;  /* 0x0000004029057890 */ /* 0x000fe4000fffe0ff */
[----:B------:R-:W-:Y:S02]  /*8b10*/  UIADD3 UR4, UPT, UPT, UR49, 0x6200, URZ ;  /* 0x0000620031047890 */ /* 0x000fe4000fffe0ff */
[----:B------:R-:W-:Y:S01]  /*8b20*/  UIADD3.X UR9, UPT, UPT, URZ, UR53, URZ, UP0, !UPT ;  /* 0x00000035ff097290 */ /* 0x000fe200087fe4ff */
[----:B------:R-:W-:Y:S01]  /*8b30*/  UMOV UR6, UR42 ;  /* 0x0000002a00067c82 */ /* 0x000fe20008000000 */
[----:B------:R-:W-:Y:S07]  /*8b40*/  UMOV UR7, UR36 ;  /* 0x0000002400077c82 */ /* 0x000fee0008000000 */
[----:B------:R2:W-:Y:S01]  /*8b50*/  UTMASTG.3D [UR4], [UR8] ;  /* 0x00000004080073b5 */ /* 0x0005e20008010000 */
[----:B------:R0:W-:Y:S01]  /*8b60*/  UTMACMDFLUSH ;  /* 0x00000000000079b7 */ /* 0x0001e20000000000 */
[----:B--2---:R-:W-:Y:S04]  /*8b70*/  DEPBAR.LE SB0, 0x1 ;  /* 0x000080400000791a */ /* 0x004fe80000000000 */
.L_x_126:
[----:B------:R-:W-:Y:S05]  /*8b80*/  BSYNC.RECONVERGENT B0 ;  /* 0x0000000000007941 */ /* 0x000fea0003800200 */
.L_x_125:
[----:B------:R-:W-:Y:S01]  /*8b90*/  BAR.SYNC.DEFER_BLOCKING 0x1, 0x80 ;  /* 0x0042000000007b1d */ /* 0x000fe20000010000 */
[----:B------:R-:W-:Y:S01]  /*8ba0*/  ISETP.NE.AND P2, PT, R194, RZ, PT ;  /* 0x000000ffc200720c */ /* 0x000fe20003f45270 */
[----:B------:R-:W-:Y:S01]  /*8bb0*/  IMAD.IADD R20, R75, 0x1, R147 ;  /* 0x000000014b147824 */ /* 0x000fe200078e0293 */
[----:B------:R-:W-:Y:S01]  /*8bc0*/  ISETP.NE.AND P0, PT, R196, 0x2, PT ;  /* 0x00000002c400780c */ /* 0x000fe20003f05270 */
[----:B------:R-:W-:Y:S01]  /*8bd0*/  IMAD.IADD R21, R77, 0x1, R170 ;  /* 0x000000014d157824 */ /* 0x000fe200078e02aa */
[----:B------:R-:W-:Y:S02]  /*8be0*/  ISETP.NE.AND P1, PT, R76, 0x4, PT ;  /* 0x000000044c00780c */ /* 0x000fe40003f25270 */
[----:B------:R-:W-:Y:S02]  /*8bf0*/  SEL R3, RZ, 0x1, P0 ;  /* 0x00000001ff037807 */ /* 0x000fe40000000000 */
[----:B------:R-:W-:Y:S02]  /*8c00*/  SEL R0, RZ, 0x1, P1 ;  /* 0x00000001ff007807 */ /* 0x000fe40000800000 */
[----:B------:R-:W-:Y:S02]  /*8c10*/  LOP3.LUT R182, R182, R3, RZ, 0x3c, !PT ;  /* 0x00000003b6b67212 */ /* 0x000fe400078e3cff */
[----:B------:R-:W-:Y:S02]  /*8c20*/  LOP3.LUT R183, R183, R0, RZ, 0x3c, !PT ;  /* 0x00000000b7b77212 */ /* 0x000fe400078e3cff */
[----:B------:R-:W-:Y:S02]  /*8c30*/  @P2 R2UR UR36, R179 ;  /* 0x00000000b32422ca */ /* 0x000fe400000e0000 */
[----:B------:R-:W-:Y:S02]  /*8c40*/  SEL R196, R196, RZ, P0 ;  /* 0x000000ffc4c47207 */ /* 0x000fe40000000000 */
[----:B------:R-:W-:Y:S01]  /*8c50*/  SEL R76, R76, RZ, P1 ;  /* 0x000000ff4c4c7207 */ /* 0x000fe20000800000 */
[----:B------:R-:W-:Y:S10]  /*8c60*/  @P2 BRA `(.L_x_127) ;  /* 0xffffffc400c02947 */ /* 0x000ff4000383ffff */
[----:B------:R-:W-:Y:S05]  /*8c70*/  EXIT ;  /* 0x000000000000794d */ /* 0x000fea0003800000 */
.L_x_24:
[----:B--2---:R2:W4:Y:S02]  /*8c80*/  SYNCS.PHASECHK.TRANS64.TRYWAIT P0, [R3+URZ+0x120], R2 ;  /* 0x00012002030075a7 */ /* 0x00452400080011ff */
[----:B----4-:R-:W-:Y:S05]  /*8c90*/  @!P0 NANOSLEEP.SYNCS 0x989680 ;  /* 0x009896800000895d */ /* 0x010fea0003900000 */
[----:B------:R-:W4:Y:S02]  /*8ca0*/  @!P0 SYNCS.PHASECHK.TRANS64 P0, [R3+URZ+0x120], R2 ;  /* 0x00012002030085a7 */ /* 0x000f2400080010ff */
[----:B----4-:R-:W-:Y:S05]  /*8cb0*/  @!P0 BRA `(.L_x_24) ;  /* 0xfffffffc00f08947 */ /* 0x010fea000383ffff */
[----:B------:R-:W-:Y:S05]  /*8cc0*/  BRA `(.L_x_128) ;  /* 0xffffff8800e07947 */ /* 0x000fea000383ffff */
.L_x_27:
[----:B-1----:R-:W-:-:S07]  /*8cd0*/  MOV R2, UR33 ;  /* 0x0000002100027c02 */ /* 0x002fce0008000f00 */
.L_x_129:
[----:B-1----:R1:W2:Y:S02]  /*8ce0*/  SYNCS.PHASECHK.TRANS64.TRYWAIT P0, [R2+URZ+0x40], R5 ;  /* 0x00004005020075a7 */ /* 0x0022a400080011ff */
[----:B--2---:R-:W-:Y:S05]  /*8cf0*/  @!P0 NANOSLEEP.SYNCS 0x989680 ;  /* 0x009896800000895d */ /* 0x004fea0003900000 */
[----:B------:R-:W2:Y:S02]  /*8d00*/  @!P0 SYNCS.PHASECHK.TRANS64 P0, [R2+URZ+0x40], R5 ;  /* 0x00004005020085a7 */ /* 0x000ea400080010ff */
[----:B--2---:R-:W-:Y:S05]  /*8d10*/  @!P0 BRA `(.L_x_129) ;  /* 0xfffffffc00f08947 */ /* 0x004fea000383ffff */
[----:B------:R-:W-:Y:S05]  /*8d20*/  BRA `(.L_x_26) ;  /* 0xffffff8c00487947 */ /* 0x000fea000383ffff */
.L_x_34:
[----:B-1----:R-:W-:-:S07]  /*8d30*/  MOV R2, UR17 ;  /* 0x0000001100027c02 */ /* 0x002fce0008000f00 */
.L_x_130:
[----:B-1----:R1:W2:Y:S02]  /*8d40*/  SYNCS.PHASECHK.TRANS64.TRYWAIT P0, [R2+URZ+0x40], R5 ;  /* 0x00004005020075a7 */ /* 0x0022a400080011ff */
[----:B--2---:R-:W-:Y:S05]  /*8d50*/  @!P0 NANOSLEEP.SYNCS 0x989680 ;  /* 0x009896800000895d */ /* 0x004fea0003900000 */
[----:B------:R-:W2:Y:S02]  /*8d60*/  @!P0 SYNCS.PHASECHK.TRANS64 P0, [R2+URZ+0x40], R5 ;  /* 0x00004005020085a7 */ /* 0x000ea400080010ff */
[----:B--2---:R-:W-:Y:S05]  /*8d70*/  @!P0 BRA `(.L_x_130) ;  /* 0xfffffffc00f08947 */ /* 0x004fea000383ffff */
[----:B------:R-:W-:Y:S05]  /*8d80*/  BRA `(.L_x_33) ;  /* 0xffffff9000047947 */ /* 0x000fea000383ffff */
.L_x_39:
[----:B-1----:R1:W2:Y:S02]  /*8d90*/  SYNCS.PHASECHK.TRANS64.TRYWAIT P0, [R2+URZ+0xb0], R3 ;  /* 0x0000b003020075a7 */ /* 0x0022a400080011ff */
[----:B--2---:R-:W-:Y:S05]  /*8da0*/  @!P0 NANOSLEEP.SYNCS 0x989680 ;  /* 0x009896800000895d */ /* 0x004fea0003900000 */
[----:B------:R-:W2:Y:S02]  /*8db0*/  @!P0 SYNCS.PHASECHK.TRANS64 P0, [R2+URZ+0xb0], R3 ;  /* 0x0000b003020085a7 */ /* 0x000ea400080010ff */
[----:B--2---:R-:W-:Y:S05]  /*8dc0*/  @!P0 BRA `(.L_x_39) ;  /* 0xfffffffc00f08947 */ /* 0x004fea000383ffff */
[----:B------:R-:W-:Y:S05]  /*8dd0*/  BRA `(.L_x_131) ;  /* 0xffffff9000a87947 */ /* 0x000fea000383ffff */
.L_x_43:
[----:B---3--:R-:W-:-:S07]  /*8de0*/  MOV R0, UR5 ;  /* 0x0000000500007c02 */ /* 0x008fce0008000f00 */
.L_x_132:
[----:B-1----:R1:W2:Y:S02]  /*8df0*/  SYNCS.PHASECHK.TRANS64.TRYWAIT P0, [R0+URZ], R3 ;  /* 0x00000003000075a7 */ /* 0x0022a400080011ff */
[----:B--2---:R-:W-:Y:S05]  /*8e00*/  @!P0 NANOSLEEP.SYNCS 0x989680 ;  /* 0x009896800000895d */ /* 0x004fea0003900000 */
[----:B------:R-:W2:Y:S02]  /*8e10*/  @!P0 SYNCS.PHASECHK.TRANS64 P0, [R0+URZ], R3 ;  /* 0x00000003000085a7 */ /* 0x000ea400080010ff */
[----:B--2---:R-:W-:Y:S05]  /*8e20*/  @!P0 BRA `(.L_x_132) ;  /* 0xfffffffc00f08947 */ /* 0x004fea000383ffff */
[----:B------:R-:W-:Y:S05]  /*8e30*/  BRA `(.L_x_133) ;  /* 0xffffff9800187947 */ /* 0x000fea000383ffff */
.L_x_44:
[----:B---3--:R-:W-:-:S07]  /*8e40*/  MOV R0, UR5 ;  /* 0x0000000500007c02 */ /* 0x008fce0008000f00 */
.L_x_134:
[----:B-1----:R1:W2:Y:S02]  /*8e50*/  SYNCS.PHASECHK.TRANS64.TRYWAIT P0, [R0+URZ], R3 ;  /* 0x00000003000075a7 */ /* 0x0022a400080011ff */
[----:B--2---:R-:W-:Y:S05]  /*8e60*/  @!P0 NANOSLEEP.SYNCS 0x989680 ;  /* 0x009896800000895d */ /* 0x004fea0003900000 */
[----:B------:R-:W2:Y:S02]  /*8e70*/  @!P0 SYNCS.PHASECHK.TRANS64 P0, [R0+URZ], R3 ;  /* 0x00000003000085a7 */ /* 0x000ea400080010ff */
[----:B--2---:R-:W-:Y:S05]  /*8e80*/  @!P0 BRA `(.L_x_134) ;  /* 0xfffffffc00f08947 */ /* 0x004fea000383ffff */
[----:B------:R-:W-:Y:S05]  /*8e90*/  BRA `(.L_x_135) ;  /* 0xffffff9800247947 */ /* 0x000fea000383ffff */
.L_x_45:
[----:B---3--:R-:W-:-:S07]  /*8ea0*/  MOV R0, UR5 ;  /* 0x0000000500007c02 */ /* 0x008fce0008000f00 */
.L_x_136:
[----:B-1----:R1:W2:Y:S02]  /*8eb0*/  SYNCS.PHASECHK.TRANS64.TRYWAIT P0, [R0+URZ], R3 ;  /* 0x00000003000075a7 */ /* 0x0022a400080011ff */
[----:B--2---:R-:W-:Y:S05]  /*8ec0*/  @!P0 NANOSLEEP.SYNCS 0x989680 ;  /* 0x009896800000895d */ /* 0x004fea0003900000 */
[----:B------:R-:W2:Y:S02]  /*8ed0*/  @!P0 SYNCS.PHASECHK.TRANS64 P0, [R0+URZ], R3 ;  /* 0x00000003000085a7 */ /* 0x000ea400080010ff */
[----:B--2---:R-:W-:Y:S05]  /*8ee0*/  @!P0 BRA `(.L_x_136) ;  /* 0xfffffffc00f08947 */ /* 0x004fea000383ffff */
[----:B------:R-:W-:Y:S05]  /*8ef0*/  BRA `(.L_x_137) ;  /* 0xffffff9800307947 */ /* 0x000fea000383ffff */
.L_x_46:
[----:B---3--:R-:W-:-:S07]  /*8f00*/  MOV R0, UR5 ;  /* 0x0000000500007c02 */ /* 0x008fce0008000f00 */
.L_x_138:
[----:B-1----:R1:W2:Y:S02]  /*8f10*/  SYNCS.PHASECHK.TRANS64.TRYWAIT P0, [R0+URZ], R3 ;  /* 0x00000003000075a7 */ /* 0x0022a400080011ff */
[----:B--2---:R-:W-:Y:S05]  /*8f20*/  @!P0 NANOSLEEP.SYNCS 0x989680 ;  /* 0x009896800000895d */ /* 0x004fea0003900000 */
[----:B------:R-:W2:Y:S02]  /*8f30*/  @!P0 SYNCS.PHASECHK.TRANS64 P0, [R0+URZ], R3 ;  /* 0x00000003000085a7 */ /* 0x000ea400080010ff */
[----:B--2---:R-:W-:Y:S05]  /*8f40*/  @!P0 BRA `(.L_x_138) ;  /* 0xfffffffc00f08947 */ /* 0x004fea000383ffff */
[----:B------:R-:W-:Y:S05]  /*8f50*/  BRA `(.L_x_139) ;  /* 0xffffff98003c7947 */ /* 0x000fea000383ffff */
.L_x_47:
[----:B---3--:R-:W-:-:S07]  /*8f60*/  MOV R0, UR5 ;  /* 0x0000000500007c02 */ /* 0x008fce0008000f00 */
.L_x_140:
[----:B-1----:R1:W2:Y:S02]  /*8f70*/  SYNCS.PHASECHK.TRANS64.TRYWAIT P0, [R0+URZ], R3 ;  /* 0x00000003000075a7 */ /* 0x0022a400080011ff */
[----:B--2---:R-:W-:Y:S05]  /*8f80*/  @!P0 NANOSLEEP.SYNCS 0x989680 ;  /* 0x009896800000895d */ /* 0x004fea0003900000 */
[----:B------:R-:W2:Y:S02]  /*8f90*/  @!P0 SYNCS.PHASECHK.TRANS64 P0, [R0+URZ], R3 ;  /* 0x00000003000085a7 */ /* 0x000ea400080010ff */
[----:B--2---:R-:W-:Y:S05]  /*8fa0*/  @!P0 BRA `(.L_x_140) ;  /* 0xfffffffc00f08947 */ /* 0x004fea000383ffff */
[----:B------:R-:W-:Y:S05]  /*8fb0*/  BRA `(.L_x_141) ;  /* 0xffffff9800487947 */ /* 0x000fea000383ffff */
.L_x_48:
[----:B---3--:R-:W-:-:S07]  /*8fc0*/  MOV R0, UR5 ;  /* 0x0000000500007c02 */ /* 0x008fce0008000f00 */
.L_x_142:
[----:B-1----:R1:W2:Y:S02]  /*8fd0*/  SYNCS.PHASECHK.TRANS64.TRYWAIT P0, [R0+URZ], R3 ;  /* 0x00000003000075a7 */ /* 0x0022a400080011ff */
[----:B--2---:R-:W-:Y:S05]  /*8fe0*/  @!P0 NANOSLEEP.SYNCS 0x989680 ;  /* 0x009896800000895d */ /* 0x004fea0003900000 */
[----:B------:R-:W2:Y:S02]  /*8ff0*/  @!P0 SYNCS.PHASECHK.TRANS64 P0, [R0+URZ], R3 ;  /* 0x00000003000085a7 */ /* 0x000ea400080010ff */
[----:B--2---:R-:W-:Y:S05]  /*9000*/  @!P0 BRA `(.L_x_142) ;  /* 0xfffffffc00f08947 */ /* 0x004fea000383ffff */
[----:B------:R-:W-:Y:S05]  /*9010*/  BRA `(.L_x_143) ;  /* 0xffffff9800547947 */ /* 0x000fea000383ffff */
.L_x_49:
[----:B---3--:R-:W-:-:S07]  /*9020*/  MOV R0, UR5 ;  /* 0x0000000500007c02 */ /* 0x008fce0008000f00 */
.L_x_144:
[----:B-1----:R1:W2:Y:S02]  /*9030*/  SYNCS.PHASECHK.TRANS64.TRYWAIT P0, [R0+URZ], R3 ;  /* 0x00000003000075a7 */ /* 0x0022a400080011ff */
[----:B--2---:R-:W-:Y:S05]  /*9040*/  @!P0 NANOSLEEP.SYNCS 0x989680 ;  /* 0x009896800000895d */ /* 0x004fea0003900000 */
[----:B------:R-:W2:Y:S02]  /*9050*/  @!P0 SYNCS.PHASECHK.TRANS64 P0, [R0+URZ], R3 ;  /* 0x00000003000085a7 */ /* 0x000ea400080010ff */
[----:B--2---:R-:W-:Y:S05]  /*9060*/  @!P0 BRA `(.L_x_144) ;  /* 0xfffffffc00f08947 */ /* 0x004fea000383ffff */
[----:B------:R-:W-:Y:S05]  /*9070*/  BRA `(.L_x_145) ;  /* 0xffffff9800607947 */ /* 0x000fea000383ffff */
.L_x_52:
[----:B-1----:R1:W2:Y:S02]  /*9080*/  SYNCS.PHASECHK.TRANS64.TRYWAIT P0, [R0+URZ+0x110], R5 ;  /* 0x00011005000075a7 */ /* 0x0022a400080011ff */
[----:B--2---:R-:W-:Y:S05]  /*9090*/  @!P0 NANOSLEEP.SYNCS 0x989680 ;  /* 0x009896800000895d */ /* 0x004fea0003900000 */
[----:B------:R-:W2:Y:S02]  /*90a0*/  @!P0 SYNCS.PHASECHK.TRANS64 P0, [R0+URZ+0x110], R5 ;  /* 0x00011005000085a7 */ /* 0x000ea400080010ff */
[----:B--2---:R-:W-:Y:S05]  /*90b0*/  @!P0 BRA `(.L_x_52) ;  /* 0xfffffffc00f08947 */ /* 0x004fea000383ffff */
[----:B------:R-:W-:Y:S05]  /*90c0*/  BRA `(.L_x_146) ;  /* 0xffffff9800c07947 */ /* 0x000fea000383ffff */
.L_x_53:
[----:B------:R-:W-:-:S07]  /*90d0*/  MOV R0, UR5 ;  /* 0x0000000500007c02 */ /* 0x000fce0008000f00 */
.L_x_147:
[----:B-1----:R1:W2:Y:S02]  /*90e0*/  SYNCS.PHASECHK.TRANS64.TRYWAIT P0, [R0+URZ+0xc0], R7 ;  /* 0x0000c007000075a7 */ /* 0x0022a400080011ff */
[----:B--2---:R-:W-:Y:S05]  /*90f0*/  @!P0 NANOSLEEP.SYNCS 0x989680 ;  /* 0x009896800000895d */ /* 0x004fea0003900000 */
[----:B------:R-:W2:Y:S02]  /*9100*/  @!P0 SYNCS.PHASECHK.TRANS64 P0, [R0+URZ+0xc0], R7 ;  /* 0x0000c007000085a7 */ /* 0x000ea400080010ff */
[----:B--2---:R-:W-:Y:S05]  /*9110*/  @!P0 BRA `(.L_x_147) ;  /* 0xfffffffc00f08947 */ /* 0x004fea000383ffff */
[----:B------:R-:W-:Y:S05]  /*9120*/  BRA `(.L_x_148) ;  /* 0xffffff9800d07947 */ /* 0x000fea000383ffff */
.L_x_54:
[----:B-1----:R1:W2:Y:S02]  /*9130*/  SYNCS.PHASECHK.TRANS64.TRYWAIT P1, [R0+URZ+0xb0], R5 ;  /* 0x0000b005000075a7 */ /* 0x0022a400080211ff */
[----:B--2---:R-:W-:Y:S05]  /*9140*/  @!P1 NANOSLEEP.SYNCS 0x989680 ;  /* 0x009896800000995d */ /* 0x004fea0003900000 */
[----:B------:R-:W2:Y:S02]  /*9150*/  @!P1 SYNCS.PHASECHK.TRANS64 P1, [R0+URZ+0xb0], R5 ;  /* 0x0000b005000095a7 */ /* 0x000ea400080210ff */
[----:B--2---:R-:W-:Y:S05]  /*9160*/  @!P1 BRA `(.L_x_54) ;  /* 0xfffffffc00f09947 */ /* 0x004fea000383ffff */
[----:B------:R-:W-:Y:S05]  /*9170*/  BRA `(.L_x_149) ;  /* 0xffffff9c00007947 */ /* 0x000fea000383ffff */
.L_x_57:
[----:B------:R-:W-:-:S07]  /*9180*/  MOV R0, UR5 ;  /* 0x0000000500007c02 */ /* 0x000fce0008000f00 */
.L_x_150:
[----:B-1----:R1:W2:Y:S02]  /*9190*/  SYNCS.PHASECHK.TRANS64.TRYWAIT P0, [R0+URZ+0xc0], R3 ;  /* 0x0000c003000075a7 */ /* 0x0022a400080011ff */
[----:B--2---:R-:W-:Y:S05]  /*91a0*/  @!P0 NANOSLEEP.SYNCS 0x989680 ;  /* 0x009896800000895d */ /* 0x004fea0003900000 */
[----:B------:R-:W2:Y:S02]  /*91b0*/  @!P0 SYNCS.PHASECHK.TRANS64 P0, [R0+URZ+0xc0], R3 ;  /* 0x0000c003000085a7 */ /* 0x000ea400080010ff */
[----:B--2---:R-:W-:Y:S05]  /*91c0*/  @!P0 BRA `(.L_x_150) ;  /* 0xfffffffc00f08947 */ /* 0x004fea000383ffff */
[----:B------:R-:W-:Y:S05]  /*91d0*/  BRA `(.L_x_56) ;  /* 0xffffff9c00547947 */ /* 0x000fea000383ffff */
.L_x_66:
[----:B-1----:R-:W-:-:S04]  /*91e0*/  MOV R4, UR6 ;  /* 0x0000000600047c02 */ /* 0x002fc80008000f00 */
[----:B------:R1:W2:Y:S03]  /*91f0*/  SYNCS.PHASECHK.TRANS64.TRYWAIT P0, [R4+URZ+0x8], R5 ;  /* 0x00000805040075a7 */ /* 0x0002a600080011ff */
[----:B--2---:R-:W-:Y:S05]  /*9200*/  @!P0 NANOSLEEP.SYNCS 0x989680 ;  /* 0x009896800000895d */ /* 0x004fea0003900000 */
[----:B------:R-:W2:Y:S02]  /*9210*/  @!P0 SYNCS.PHASECHK.TRANS64 P0, [R4+URZ+0x8], R5 ;  /* 0x00000805040085a7 */ /* 0x000ea400080010ff */
[----:B--2---:R-:W-:Y:S05]  /*9220*/  @!P0 BRA `(.L_x_66) ;  /* 0xfffffffc00ec8947 */ /* 0x004fea000383ffff */
[----:B------:R-:W-:Y:S05]  /*9230*/  BRA `(.L_x_65) ;  /* 0xffffffa000087947 */ /* 0x000fea000383ffff */
.L_x_68:
[----:B------:R-:W-:Y:S01]  /*9240*/  BSSY B0, `(.L_x_151) ;  /* 0x0000006000007945 */ /* 0x000fe20003800000 */
[----:B------:R-:W-:-:S07]  /*9250*/  MOV R15, 0xffffffff ;  /* 0xffffffff000f7802 */ /* 0x000fce0000000f00 */
[----:B-1---5:R-:W-:Y:S05]  /*9260*/  WARPSYNC.COLLECTIVE R15, `(.L_x_152) ;  /* 0x000000000f0c7348 */ /* 0x022fea0003c00000 */
[----:B------:R-:W-:Y:S02]  /*9270*/  ELECT P6, UR79, PT ;  /* 0x00000000004f782f */ /* 0x000fe400038c0000 */
[----:B------:R-:W-:Y:S01]  /*9280*/  MOV R14, UR79 ;  /* 0x0000004f000e7c02 */ /* 0x000fe20008000f00 */
[----:B-1---5:R-:W-:Y:S10]  /*9290*/  ENDCOLLECTIVE ;  /* 0x000000000000791b */ /* 0x022ff40003800000 */
.L_x_152:
[----:B------:R-:W-:Y:S05]  /*92a0*/  BSYNC B0 ;  /* 0x0000000000007941 */ /* 0x000fea0003800000 */
.L_x_151:
[----:B------:R-:W-:Y:S05]  /*92b0*/  BRA `(.L_x_153) ;  /* 0xffffffa000387947 */ /* 0x000fea000383ffff */
.L_x_70:
[----:B-1----:R-:W-:-:S04]  /*92c0*/  MOV R2, UR6 ;  /* 0x0000000600027c02 */ /* 0x002fc80008000f00 */
[----:B------:R1:W2:Y:S03]  /*92d0*/  SYNCS.PHASECHK.TRANS64.TRYWAIT P0, [R2+URZ+0x8], R3 ;  /* 0x00000803020075a7 */ /* 0x0002a600080011ff */
[----:B--2---:R-:W-:Y:S05]  /*92e0*/  @!P0 NANOSLEEP.SYNCS 0x989680 ;  /* 0x009896800000895d */ /* 0x004fea0003900000 */
[----:B------:R-:W2:Y:S02]  /*92f0*/  @!P0 SYNCS.PHASECHK.TRANS64 P0, [R2+URZ+0x8], R3 ;  /* 0x00000803020085a7 */ /* 0x000ea400080010ff */
[----:B--2---:R-:W-:Y:S05]  /*9300*/  @!P0 BRA `(.L_x_70) ;  /* 0xfffffffc00ec8947 */ /* 0x004fea000383ffff */
[----:B------:R-:W-:Y:S05]  /*9310*/  BRA `(.L_x_69) ;  /* 0xffffffa0003c7947 */ /* 0x000fea000383ffff */
.L_x_71:
[----:B-1----:R1:W2:Y:S02]  /*9320*/  SYNCS.PHASECHK.TRANS64.TRYWAIT P0, [R0+URZ+0xb0], R5 ;  /* 0x0000b005000075a7 */ /* 0x0022a400080011ff */
[----:B--2---:R-:W-:Y:S05]  /*9330*/  @!P0 NANOSLEEP.SYNCS 0x989680 ;  /* 0x009896800000895d */ /* 0x004fea0003900000 */
[----:B------:R-:W2:Y:S02]  /*9340*/  @!P0 SYNCS.PHASECHK.TRANS64 P0, [R0+URZ+0xb0], R5 ;  /* 0x0000b005000085a7 */ /* 0x000ea400080010ff */
[----:B--2---:R-:W-:Y:S05]  /*9350*/  @!P0 BRA `(.L_x_71) ;  /* 0xfffffffc00f08947 */ /* 0x004fea000383ffff */
[----:B------:R-:W-:Y:S05]  /*9360*/  BRA `(.L_x_154) ;  /* 0xffffffa400287947 */ /* 0x000fea000383ffff */
.L_x_73:
[----:B------:R-:W-:-:S07]  /*9370*/  MOV R0, UR9 ;  /* 0x0000000900007c02 */ /* 0x000fce0008000f00 */
.L_x_155:
[----:B-1----:R1:W2:Y:S02]  /*9380*/  SYNCS.PHASECHK.TRANS64.TRYWAIT P0, [R0+URZ+0xf0], R5 ;  /* 0x0000f005000075a7 */ /* 0x0022a400080011ff */
[----:B--2---:R-:W-:Y:S05]  /*9390*/  @!P0 NANOSLEEP.SYNCS 0x989680 ;  /* 0x009896800000895d */ /* 0x004fea0003900000 */
[----:B------:R-:W2:Y:S02]  /*93a0*/  @!P0 SYNCS.PHASECHK.TRANS64 P0, [R0+URZ+0xf0], R5 ;  /* 0x0000f005000085a7 */ /* 0x000ea400080010ff */
[----:B--2---:R-:W-:Y:S05]  /*93b0*/  @!P0 BRA `(.L_x_155) ;  /* 0xfffffffc00f08947 */ /* 0x004fea000383ffff */
[----:B------:R-:W-:Y:S05]  /*93c0*/  BRA `(.L_x_156) ;  /* 0xffffffa400747947 */ /* 0x000fea000383ffff */
.L_x_76:
[----:B------:R-:W-:Y:S07]  /*93d0*/  MOV R0, UR8 ;  /* 0x0000000800007c02 */ /* 0x000fee0008000f00 */
.L_x_157:
[----:B-1----:R1:W2:Y:S02]  /*93e0*/  SYNCS.PHASECHK.TRANS64.TRYWAIT P0, [R0+URZ], R5 ;  /* 0x00000005000075a7 */ /* 0x0022a400080011ff */
[----:B--2---:R-:W-:Y:S05]  /*93f0*/  @!P0 NANOSLEEP.SYNCS 0x989680 ;  /* 0x009896800000895d */ /* 0x004fea0003900000 */
[----:B------:R-:W2:Y:S02]  /*9400*/  @!P0 SYNCS.PHASECHK.TRANS64 P0, [R0+URZ], R5 ;  /* 0x00000005000085a7 */ /* 0x000ea400080010ff */
[----:B--2---:R-:W-:Y:S05]  /*9410*/  @!P0 BRA `(.L_x_157) ;  /* 0xfffffffc00f08947 */ /* 0x004fea000383ffff */
[----:B------:R-:W-:Y:S05]  /*9420*/  BRA `(.L_x_75) ;  /* 0xffffffa400887947 */ /* 0x000fea000383ffff */
.L_x_80:
[----:B-1----:R-:W-:-:S07]  /*9430*/  MOV R0, UR8 ;  /* 0x0000000800007c02 */ /* 0x002fce0008000f00 */
.L_x_158:
[----:B-1----:R1:W2:Y:S02]  /*9440*/  SYNCS.PHASECHK.TRANS64.TRYWAIT P0, [R0+URZ], R3 ;  /* 0x00000003000075a7 */ /* 0x0022a400080011ff */
[----:B--2---:R-:W-:Y:S05]  /*9450*/  @!P0 NANOSLEEP.SYNCS 0x989680 ;  /* 0x009896800000895d */ /* 0x004fea0003900000 */
[----:B------:R-:W2:Y:S02]  /*9460*/  @!P0 SYNCS.PHASECHK.TRANS64 P0, [R0+URZ], R3 ;  /* 0x00000003000085a7 */ /* 0x000ea400080010ff */
[----:B--2---:R-:W-:Y:S05]  /*9470*/  @!P0 BRA `(.L_x_158) ;  /* 0xfffffffc00f08947 */ /* 0x004fea000383ffff */
[----:B------:R-:W-:Y:S05]  /*9480*/  BRA `(.L_x_159) ;  /* 0xffffffa8007c7947 */ /* 0x000fea000383ffff */
.L_x_81:
[----:B------:R-:W-:-:S07]  /*9490*/  MOV R0, UR8 ;  /* 0x0000000800007c02 */ /* 0x000fce0008000f00 */
.L_x_160:
[----:B-1----:R1:W2:Y:S02]  /*94a0*/  SYNCS.PHASECHK.TRANS64.TRYWAIT P0, [R0+URZ], R3 ;  /* 0x00000003000075a7 */ /* 0x0022a400080011ff */
[----:B--2---:R-:W-:Y:S05]  /*94b0*/  @!P0 NANOSLEEP.SYNCS 0x989680 ;  /* 0x009896800000895d */ /* 0x004fea0003900000 */
[----:B------:R-:W2:Y:S02]  /*94c0*/  @!P0 SYNCS.PHASECHK.TRANS64 P0, [R0+URZ], R3 ;  /* 0x00000003000085a7 */ /* 0x000ea400080010ff */
[----:B--2---:R-:W-:Y:S05]  /*94d0*/  @!P0 BRA `(.L_x_160) ;  /* 0xfffffffc00f08947 */ /* 0x004fea000383ffff */
[----:B------:R-:W-:Y:S05]  /*94e0*/  BRA `(.L_x_161) ;  /* 0xffffffa800887947 */ /* 0x000fea000383ffff */
.L_x_82:
[----:B------:R-:W-:-:S07]  /*94f0*/  MOV R0, UR8 ;  /* 0x0000000800007c02 */ /* 0x000fce0008000f00 */
.L_x_162:
[----:B-1----:R1:W2:Y:S02]  /*9500*/  SYNCS.PHASECHK.TRANS64.TRYWAIT P0, [R0+URZ], R3 ;  /* 0x00000003000075a7 */ /* 0x0022a400080011ff */
[----:B--2---:R-:W-:Y:S05]  /*9510*/  @!P0 NANOSLEEP.SYNCS 0x989680 ;  /* 0x009896800000895d */ /* 0x004fea0003900000 */
[----:B------:R-:W2:Y:S02]  /*9520*/  @!P0 SYNCS.PHASECHK.TRANS64 P0, [R0+URZ], R3 ;  /* 0x00000003000085a7 */ /* 0x000ea400080010ff */
[----:B--2---:R-:W-:Y:S05]  /*9530*/  @!P0 BRA `(.L_x_162) ;  /* 0xfffffffc00f08947 */ /* 0x004fea000383ffff */
[----:B------:R-:W-:Y:S05]  /*9540*/  BRA `(.L_x_163) ;  /* 0xffffffa800947947 */ /* 0x000fea000383ffff */
.L_x_85:
[----:B------:R-:W-:-:S07]  /*9550*/  MOV R0, UR7 ;  /* 0x0000000700007c02 */ /* 0x000fce0008000f00 */
.L_x_164:
[----:B-1----:R1:W2:Y:S02]  /*9560*/  SYNCS.PHASECHK.TRANS64.TRYWAIT P1, [R0+URZ+0x130], R3 ;  /* 0x00013003000075a7 */ /* 0x0022a400080211ff */
[----:B--2---:R-:W-:Y:S05]  /*9570*/  @!P1 NANOSLEEP.SYNCS 0x989680 ;  /* 0x009896800000995d */ /* 0x004fea0003900000 */
[----:B------:R-:W2:Y:S02]  /*9580*/  @!P1 SYNCS.PHASECHK.TRANS64 P1, [R0+URZ+0x130], R3 ;  /* 0x00013003000095a7 */ /* 0x000ea400080210ff */
[----:B--2---:R-:W-:Y:S05]  /*9590*/  @!P1 BRA `(.L_x_164) ;  /* 0xfffffffc00f09947 */ /* 0x004fea000383ffff */
[----:B------:R-:W-:Y:S05]  /*95a0*/  BRA `(.L_x_165) ;  /* 0xffffffa800e07947 */ /* 0x000fea000383ffff */
.L_x_90:
[----:B--2---:R2:W4:Y:S02]  /*95b0*/  SYNCS.PHASECHK.TRANS64.TRYWAIT P0, [R0+URZ+0xb0], R3 ;  /* 0x0000b003000075a7 */ /* 0x00452400080011ff */
[----:B----4-:R-:W-:Y:S05]  /*95c0*/  @!P0 NANOSLEEP.SYNCS 0x989680 ;  /* 0x009896800000895d */ /* 0x010fea0003900000 */
[----:B------:R-:W4:Y:S02]  /*95d0*/  @!P0 SYNCS.PHASECHK.TRANS64 P0, [R0+URZ+0xb0], R3 ;  /* 0x0000b003000085a7 */ /* 0x000f2400080010ff */
[----:B----4-:R-:W-:Y:S05]  /*95e0*/  @!P0 BRA `(.L_x_90) ;  /* 0xfffffffc00f08947 */ /* 0x010fea000383ffff */
[----:B------:R-:W-:Y:S05]  /*95f0*/  BRA `(.L_x_166) ;  /* 0xffffffac00ec7947 */ /* 0x000fea000383ffff */
.L_x_93:
[----:B------:R-:W-:Y:S07]  /*9600*/  MOV R0, UR6 ;  /* 0x0000000600007c02 */ /* 0x000fee0008000f00 */
.L_x_167:
[----:B--2---:R2:W4:Y:S02]  /*9610*/  SYNCS.PHASECHK.TRANS64.TRYWAIT P0, [R0+URZ+0xa8], R3 ;  /* 0x0000a803000075a7 */ /* 0x00452400080011ff */
[----:B----4-:R-:W-:Y:S05]  /*9620*/  @!P0 NANOSLEEP.SYNCS 0x989680 ;  /* 0x009896800000895d */ /* 0x010fea0003900000 */
[----:B------:R-:W4:Y:S02]  /*9630*/  @!P0 SYNCS.PHASECHK.TRANS64 P0, [R0+URZ+0xa8], R3 ;  /* 0x0000a803000085a7 */ /* 0x000f2400080010ff */
[----:B----4-:R-:W-:Y:S05]  /*9640*/  @!P0 BRA `(.L_x_167) ;  /* 0xfffffffc00f08947 */ /* 0x010fea000383ffff */
[----:B------:R-:W-:Y:S05]  /*9650*/  BRA `(.L_x_92) ;  /* 0xffffffb000cc7947 */ /* 0x000fea000383ffff */
.L_x_96:
[----:B--2---:R-:W-:Y:S07]  /*9660*/  MOV R3, UR6 ;  /* 0x0000000600037c02 */ /* 0x004fee0008000f00 */
.L_x_168:
[----:B-1----:R1:W2:Y:S02]  /*9670*/  SYNCS.PHASECHK.TRANS64.TRYWAIT P0, [R3+URZ+0x90], R12 ;  /* 0x0000900c030075a7 */ /* 0x0022a400080011ff */
[----:B--2---:R-:W-:Y:S05]  /*9680*/  @!P0 NANOSLEEP.SYNCS 0x989680 ;  /* 0x009896800000895d */ /* 0x004fea0003900000 */
[----:B------:R-:W2:Y:S02]  /*9690*/  @!P0 SYNCS.PHASECHK.TRANS64 P0, [R3+URZ+0x90], R12 ;  /* 0x0000900c030085a7 */ /* 0x000ea400080010ff */
[----:B--2---:R-:W-:Y:S05]  /*96a0*/  @!P0 BRA `(.L_x_168) ;  /* 0xfffffffc00f08947 */ /* 0x004fea000383ffff */
[----:B------:R-:W-:Y:S05]  /*96b0*/  BRA `(.L_x_169) ;  /* 0xffffffb400447947 */ /* 0x000fea000383ffff */
.L_x_97:
[----:B------:R-:W-:Y:S07]  /*96c0*/  MOV R3, UR6 ;  /* 0x0000000600037c02 */ /* 0x000fee0008000f00 */
.L_x_170:
[----:B-1----:R1:W2:Y:S02]  /*96d0*/  SYNCS.PHASECHK.TRANS64.TRYWAIT P0, [R3+URZ+0x98], R12 ;  /* 0x0000980c030075a7 */ /* 0x0022a400080011ff */
[----:B--2---:R-:W-:Y:S05]  /*96e0*/  @!P0 NANOSLEEP.SYNCS 0x989680 ;  /* 0x009896800000895d */ /* 0x004fea0003900000 */
[----:B------:R-:W2:Y:S02]  /*96f0*/  @!P0 SYNCS.PHASECHK.TRANS64 P0, [R3+URZ+0x98], R12 ;  /* 0x0000980c030085a7 */ /* 0x000ea400080010ff */
[----:B--2---:R-:W-:Y:S05]  /*9700*/  @!P0 BRA `(.L_x_170) ;  /* 0xfffffffc00f08947 */ /* 0x004fea000383ffff */
[----:B------:R-:W-:Y:S05]  /*9710*/  BRA `(.L_x_171) ;  /* 0xffffffb400c47947 */ /* 0x000fea000383ffff */
.L_x_99:
[----:B------:R-:W-:-:S07]  /*9720*/  MOV R0, UR6 ;  /* 0x0000000600007c02 */ /* 0x000fce0008000f00 */
.L_x_172:
[----:B-1----:R1:W4:Y:S02]  /*9730*/  SYNCS.PHASECHK.TRANS64.TRYWAIT P0, [R0+URZ+0x90], R3 ;  /* 0x00009003000075a7 */ /* 0x00232400080011ff */
[----:B----4-:R-:W-:Y:S05]  /*9740*/  @!P0 NANOSLEEP.SYNCS 0x989680 ;  /* 0x009896800000895d */ /* 0x010fea0003900000 */
[----:B------:R-:W4:Y:S02]  /*9750*/  @!P0 SYNCS.PHASECHK.TRANS64 P0, [R0+URZ+0x90], R3 ;  /* 0x00009003000085a7 */ /* 0x000f2400080010ff */
[----:B----4-:R-:W-:Y:S05]  /*9760*/  @!P0 BRA `(.L_x_172) ;  /* 0xfffffffc00f08947 */ /* 0x010fea000383ffff */
[----:B------:R-:W-:Y:S05]  /*9770*/  BRA `(.L_x_173) ;  /* 0xffffffb800347947 */ /* 0x000fea000383ffff */
.L_x_101:
[----:B--2---:R2:W3:Y:S02]  /*9780*/  SYNCS.PHASECHK.TRANS64.TRYWAIT P0, [R0+URZ+0xb0], R3 ;  /* 0x0000b003000075a7 */ /* 0x0044e400080011ff */
[----:B---3--:R-:W-:Y:S05]  /*9790*/  @!P0 NANOSLEEP.SYNCS 0x989680 ;  /* 0x009896800000895d */ /* 0x008fea0003900000 */
[----:B------:R-:W3:Y:S02]  /*97a0*/  @!P0 SYNCS.PHASECHK.TRANS64 P0, [R0+URZ+0xb0], R3 ;  /* 0x0000b003000085a7 */ /* 0x000ee400080010ff */
[----:B---3--:R-:W-:Y:S05]  /*97b0*/  @!P0 BRA `(.L_x_101) ;  /* 0xfffffffc00f08947 */ /* 0x008fea000383ffff */
[----:B------:R-:W-:Y:S05]  /*97c0*/  BRA `(.L_x_174) ;  /* 0xffffffb800fc7947 */ /* 0x000fea000383ffff */
.L_x_112:
[----:B-1----:R1:W3:Y:S02]  /*97d0*/  SYNCS.PHASECHK.TRANS64.TRYWAIT P1, [R3+URZ+0x80], R0 ;  /* 0x00008000030075a7 */ /* 0x0022e400080211ff */
[----:B---3--:R-:W-:Y:S05]  /*97e0*/  @!P1 NANOSLEEP.SYNCS 0x989680 ;  /* 0x009896800000995d */ /* 0x008fea0003900000 */
[----:B------:R-:W3:Y:S02]  /*97f0*/  @!P1 SYNCS.PHASECHK.TRANS64 P1, [R3+URZ+0x80], R0 ;  /* 0x00008000030095a7 */ /* 0x000ee400080210ff */
[----:B---3--:R-:W-:Y:S05]  /*9800*/  @!P1 BRA `(.L_x_112) ;  /* 0xfffffffc00f09947 */ /* 0x008fea000383ffff */
[----:B------:R-:W-:Y:S05]  /*9810*/  BRA `(.L_x_111) ;  /* 0xffffffc800207947 */ /* 0x000fea000383ffff */
.L_x_114:
[----:B-1----:R1:W4:Y:S02]  /*9820*/  SYNCS.PHASECHK.TRANS64.TRYWAIT P0, [R195+URZ+0xd0], R2 ;  /* 0x0000d002c30075a7 */ /* 0x00232400080011ff */
[----:B----4-:R-:W-:Y:S05]  /*9830*/  @!P0 NANOSLEEP.SYNCS 0x989680 ;  /* 0x009896800000895d */ /* 0x010fea0003900000 */
[----:B------:R-:W4:Y:S02]  /*9840*/  @!P0 SYNCS.PHASECHK.TRANS64 P0, [R195+URZ+0xd0], R2 ;  /* 0x0000d002c30085a7 */ /* 0x000f2400080010ff */
[----:B----4-:R-:W-:Y:S05]  /*9850*/  @!P0 BRA `(.L_x_114) ;  /* 0xfffffffc00f08947 */ /* 0x010fea000383ffff */
[----:B------:R-:W-:Y:S05]  /*9860*/  BRA `(.L_x_113) ;  /* 0xffffffc8007c7947 */ /* 0x000fea000383ffff */
.L_x_123:
[----:B--2---:R2:W3:Y:S02]  /*9870*/  SYNCS.PHASECHK.TRANS64.TRYWAIT P0, [R216+URZ+0x80], R3 ;  /* 0x00008003d80075a7 */ /* 0x0044e400080011ff */
[----:B---3--:R-:W-:Y:S05]  /*9880*/  @!P0 NANOSLEEP.SYNCS 0x989680 ;  /* 0x009896800000895d */ /* 0x008fea0003900000 */
[----:B------:R-:W3:Y:S02]  /*9890*/  @!P0 SYNCS.PHASECHK.TRANS64 P0, [R216+URZ+0x80], R3 ;  /* 0x00008003d80085a7 */ /* 0x000ee400080010ff */
[----:B---3--:R-:W-:Y:S05]  /*98a0*/  @!P0 BRA `(.L_x_123) ;  /* 0xfffffffc00f08947 */ /* 0x008fea000383ffff */
[----:B------:R-:W-:Y:S05]  /*98b0*/  BRA `(.L_x_122) ;  /* 0xffffffdc00887947 */ /* 0x000fea000383ffff */
        .weak           $__internal_0_$__cuda_sm10x_tcgen05_guardrail_trap_col_being_dealloced_not_returned_by_alloc
        .type           $__internal_0_$__cuda_sm10x_tcgen05_guardrail_trap_col_being_dealloced_not_returned_by_alloc,@function
        .size           $__internal_0_$__cuda_sm10x_tcgen05_guardrail_trap_col_being_dealloced_not_returned_by_alloc,($__internal_1_$__cuda_sm10x_tcgen05_guardrail_trap_phase_invalid_during_alloc - $__internal_0_$__cuda_sm10x_tcgen05_guardrail_trap_col_being_dealloced_not_returned_by_alloc)
$__internal_0_$__cuda_sm10x_tcgen05_guardrail_trap_col_being_dealloced_not_returned_by_alloc:
[----:B------:R-:W-:Y:S05]  /*98c0*/  BPT.TRAP 0x1 ;  /* 0x000000040000795c */ /* 0x000fea0000300000 */
[----:B------:R-:W-:-:S04]  /*98d0*/  HFMA2 R3, -RZ, RZ, 0, 0 ;  /* 0x00000000ff037431 */ /* 0x000fc800000001ff */
[----:B------:R-:W-:Y:S05]  /*98e0*/  RET.REL.NODEC R2 `(_ZN7cutlass13device_kernelINS_4gemm6kernel13GemmUniversalIN4cute5tupleIJiiiiEEENS1_10collective13CollectiveMmaINS1_35MainloopSm100TmaUmmaWarpSpecializedILi8ELi2ELi4ENS5_IJNS4_1CILi2EEENSA_ILi1EEESC_EEEEENS5_IJNSA_ILi256EEENSA_ILi128EEESG_EEENS_12float_e5m2_tENS5_IJlSC_lEEESI_SJ_NS4_8TiledMMAINS4_8MMA_AtomIJNS4_10MMA_TraitsINS4_25SM100_MMA_F8F6F4_2x1SM_SSEJSI_SI_fSF_SG_NS4_17integral_constantINS4_4UMMA5MajorELSQ_0EEESR_NSO_INSP_7ScaleInELSS_0EEEST_EEEEEENS4_6LayoutINS5_IJSC_SC_SC_EEENS5_IJNSA_ILi0EEESY_SY_EEEEENS5_IJNS4_10UnderscoreES11_S11_EEEEENS4_18SM100_TMA_2SM_LOADENS4_14ComposedLayoutINS4_7SwizzleILi3ELi4ELi3EEENS4_18smem_ptr_flag_bitsILi8EEENSW_INS5_IJNSA_ILi8EEESG_EEENS5_IJSG_SC_EEEEEEEvNS4_8identityES14_S1E_vS1F_EENS_8epilogue10collective18CollectiveEpilogueINS1H_23Sm100TmaWarpSpecializedILi2ELi2ELi64ELb0ELb0EEEJNS5_IJSG_SG_SG_EEENS5_IJNSW_ISG_SC_EENSW_INSA_ILi64EEESC_EEEEESI_SJ_SI_SJ_NS1H_6fusion15FusionCallbacksIS1L_NS1R_17LinearCombinationISI_fSI_fLNS_15FloatRoundStyleE2EEES1M_S1Q_JEEENS4_5SM1004TMEM4LOAD26SM100_TMEM_LOAD_32dp32b64xENS4_13SM90_TMA_LOADENS15_INS16_ILi2ELi4ELi3EEES19_NSW_INS5_IJS1A_S1O_EEENS5_IJS1O_SC_EEEEEEENS4_39AutoVectorizingCopyWithAssumedAlignmentILi128EEENS4_14SM90_TMA_STOREES26_S28_S28_EEEvvEEEEvNT_6ParamsE) ;  /* 0xffffff6402c47950 */ /* 0x000fea0003c3ffff */
        .weak           $__internal_1_$__cuda_sm10x_tcgen05_guardrail_trap_phase_invalid_during_alloc
        .type           $__internal_1_$__cuda_sm10x_tcgen05_guardrail_trap_phase_invalid_during_alloc,@function
        .size           $__internal_1_$__cuda_sm10x_tcgen05_guardrail_trap_phase_invalid_during_alloc,($__internal_2_$__cuda_sm10x_tcgen05_guardrail_trap_unallocated_columns_being_dealloced - $__internal_1_$__cuda_sm10x_tcgen05_guardrail_trap_phase_invalid_during_alloc)
$__internal_1_$__cuda_sm10x_tcgen05_guardrail_trap_phase_invalid_during_alloc:
[----:B------:R-:W-:Y:S05]  /*98f0*/  BPT.TRAP 0x1 ;  /* 0x000000040000795c */ /* 0x000fea0000300000 */
[----:B------:R-:W-:-:S04]  /*9900*/  MOV R3, 0x0 ;  /* 0x0000000000037802 */ /* 0x000fc80000000f00 */
[----:B------:R-:W-:Y:S05]  /*9910*/  RET.REL.NODEC R2 `(_ZN7cutlass13device_kernelINS_4gemm6kernel13GemmUniversalIN4cute5tupleIJiiiiEEENS1_10collective13CollectiveMmaINS1_35MainloopSm100TmaUmmaWarpSpecializedILi8ELi2ELi4ENS5_IJNS4_1CILi2EEENSA_ILi1EEESC_EEEEENS5_IJNSA_ILi256EEENSA_ILi128EEESG_EEENS_12float_e5m2_tENS5_IJlSC_lEEESI_SJ_NS4_8TiledMMAINS4_8MMA_AtomIJNS4_10MMA_TraitsINS4_25SM100_MMA_F8F6F4_2x1SM_SSEJSI_SI_fSF_SG_NS4_17integral_constantINS4_4UMMA5MajorELSQ_0EEESR_NSO_INSP_7ScaleInELSS_0EEEST_EEEEEENS4_6LayoutINS5_IJSC_SC_SC_EEENS5_IJNSA_ILi0EEESY_SY_EEEEENS5_IJNS4_10UnderscoreES11_S11_EEEEENS4_18SM100_TMA_2SM_LOADENS4_14ComposedLayoutINS4_7SwizzleILi3ELi4ELi3EEENS4_18smem_ptr_flag_bitsILi8EEENSW_INS5_IJNSA_ILi8EEESG_EEENS5_IJSG_SC_EEEEEEEvNS4_8identityES14_S1E_vS1F_EENS_8epilogue10collective18CollectiveEpilogueINS1H_23Sm100TmaWarpSpecializedILi2ELi2ELi64ELb0ELb0EEEJNS5_IJSG_SG_SG_EEENS5_IJNSW_ISG_SC_EENSW_INSA_ILi64EEESC_EEEEESI_SJ_SI_SJ_NS1H_6fusion15FusionCallbacksIS1L_NS1R_17LinearCombinationISI_fSI_fLNS_15FloatRoundStyleE2EEES1M_S1Q_JEEENS4_5SM1004TMEM4LOAD26SM100_TMEM_LOAD_32dp32b64xENS4_13SM90_TMA_LOADENS15_INS16_ILi2ELi4ELi3EEES19_NSW_INS5_IJS1A_S1O_EEENS5_IJS1O_SC_EEEEEEENS4_39AutoVectorizingCopyWithAssumedAlignmentILi128EEENS4_14SM90_TMA_STOREES26_S28_S28_EEEvvEEEEvNT_6ParamsE) ;  /* 0xffffff6402b87950 */ /* 0x000fea0003c3ffff */
        .weak           $__internal_2_$__cuda_sm10x_tcgen05_guardrail_trap_unallocated_columns_being_dealloced
        .type           $__internal_2_$__cuda_sm10x_tcgen05_guardrail_trap_unallocated_columns_being_dealloced,@function
        .size           $__internal_2_$__cuda_sm10x_tcgen05_guardrail_trap_unallocated_columns_being_dealloced,(.L_x_176 - $__internal_2_$__cuda_sm10x_tcgen05_guardrail_trap_unallocated_columns_being_dealloced)
$__internal_2_$__cuda_sm10x_tcgen05_guardrail_trap_unallocated_columns_being_dealloced:
[----:B------:R-:W-:Y:S05]  /*9920*/  BPT.TRAP 0x1 ;  /* 0x000000040000795c */ /* 0x000fea0000300000 */
[----:B------:R-:W-:-:S04]  /*9930*/  HFMA2 R3, -RZ, RZ, 0, 0 ;  /* 0x00000000ff037431 */ /* 0x000fc800000001ff */
[----:B------:R-:W-:Y:S05]  /*9940*/  RET.REL.NODEC R2 `(_ZN7cutlass13device_kernelINS_4gemm6kernel13GemmUniversalIN4cute5tupleIJiiiiEEENS1_10collective13CollectiveMmaINS1_35MainloopSm100TmaUmmaWarpSpecializedILi8ELi2ELi4ENS5_IJNS4_1CILi2EEENSA_ILi1EEESC_EEEEENS5_IJNSA_ILi256EEENSA_ILi128EEESG_EEENS_12float_e5m2_tENS5_IJlSC_lEEESI_SJ_NS4_8TiledMMAINS4_8MMA_AtomIJNS4_10MMA_TraitsINS4_25SM100_MMA_F8F6F4_2x1SM_SSEJSI_SI_fSF_SG_NS4_17integral_constantINS4_4UMMA5MajorELSQ_0EEESR_NSO_INSP_7ScaleInELSS_0EEEST_EEEEEENS4_6LayoutINS5_IJSC_SC_SC_EEENS5_IJNSA_ILi0EEESY_SY_EEEEENS5_IJNS4_10UnderscoreES11_S11_EEEEENS4_18SM100_TMA_2SM_LOADENS4_14ComposedLayoutINS4_7SwizzleILi3ELi4ELi3EEENS4_18smem_ptr_flag_bitsILi8EEENSW_INS5_IJNSA_ILi8EEESG_EEENS5_IJSG_SC_EEEEEEEvNS4_8identityES14_S1E_vS1F_EENS_8epilogue10collective18CollectiveEpilogueINS1H_23Sm100TmaWarpSpecializedILi2ELi2ELi64ELb0ELb0EEEJNS5_IJSG_SG_SG_EEENS5_IJNSW_ISG_SC_EENSW_INSA_ILi64EEESC_EEEEESI_SJ_SI_SJ_NS1H_6fusion15FusionCallbacksIS1L_NS1R_17LinearCombinationISI_fSI_fLNS_15FloatRoundStyleE2EEES1M_S1Q_JEEENS4_5SM1004TMEM4LOAD26SM100_TMEM_LOAD_32dp32b64xENS4_13SM90_TMA_LOADENS15_INS16_ILi2ELi4ELi3EEES19_NSW_INS5_IJS1A_S1O_EEENS5_IJS1O_SC_EEEEEEENS4_39AutoVectorizingCopyWithAssumedAlignmentILi128EEENS4_14SM90_TMA_STOREES26_S28_S28_EEEvvEEEEvNT_6ParamsE) ;  /* 0xffffff6402ac7950 */ /* 0x000fea0003c3ffff */
.L_x_175:
[----:B------:R-:W-:-:S00]  /*9950*/  BRA `(.L_x_175) ;  /* 0xfffffffc00fc7947 */ /* 0x000fc0000383ffff */
[----:B------:R-:W-:-:S00]  /*9960*/  NOP ;  /* 0x0000000000007918 */ /* 0x000fc00000000000 */
        /* <DEDUP_REMOVED lines=9> */
.L_x_176:


//--------------------- .nv.global.init           --------------------------
	.section	.nv.global.init,"aw",@progbits
.nv.global.init:
	.type		$str$27,@object
	.size		$str$27,($str$28 - $str$27)
$str$27:
        /*0000*/ 	.byte	0x28, 0x61, 0x64, 0x64, 0x72, 0x65, 0x73, 0x73, 0x20, 0x26, 0x20, 0x6d, 0x61, 0x73, 0x6b, 0x29
        /*0010*/ 	.byte	0x20, 0x3d, 0x3d, 0x20, 0x30, 0x00
	.type		$str$28,@object
	.size		$str$28,($str$26 - $str$28)
$str$28:
        /*0016*/ 	.byte	0x2f, 0x74, 0x6d, 0x70, 0x2f, 0x63, 0x75, 0x74, 0x6c, 0x61, 0x73, 0x73, 0x5f, 0x73, 0x77, 0x65
        /*0026*/ 	.byte	0x65, 0x70, 0x5f, 0x73, 0x72, 0x63, 0x2f, 0x69, 0x6e, 0x63, 0x6c, 0x75, 0x64, 0x65, 0x2f, 0x63
        /*0036*/ 	.byte	0x75, 0x74, 0x65, 0x2f, 0x70, 0x6f, 0x69, 0x6e, 0x74, 0x65, 0x72, 0x5f, 0x66, 0x6c, 0x61, 0x67
        /*0046*/ 	.byte	0x67, 0x65, 0x64, 0x2e, 0x68, 0x70, 0x70, 0x00
	.type		$str$26,@object
	.size		$str$26,($str$25 - $str$26)
$str$26:
        /*004e*/ 	.byte	0x2f, 0x74, 0x6d, 0x70, 0x2f, 0x63, 0x75, 0x74, 0x6c, 0x61, 0x73, 0x73, 0x5f, 0x73, 0x77, 0x65
        /*005e*/ 	.byte	0x65, 0x70, 0x5f, 0x73, 0x72, 0x63, 0x2f, 0x69, 0x6e, 0x63, 0x6c, 0x75, 0x64, 0x65, 0x2f, 0x63
        /*006e*/ 	.byte	0x75, 0x74, 0x65, 0x2f, 0x61, 0x74, 0x6f, 0x6d, 0x2f, 0x63, 0x6f, 0x70, 0x79, 0x5f, 0x74, 0x72
        /*007e*/ 	.byte	0x61, 0x69, 0x74, 0x73, 0x5f, 0x73, 0x6d, 0x31, 0x30, 0x30, 0x2e, 0x68, 0x70, 0x70, 0x00
	.type		$str$25,@object
	.size		$str$25,(__unnamed_1 - $str$25)
$str$25:
        /*008d*/ 	.byte	0x28, 0x28, 0x75, 0x69, 0x6e, 0x74, 0x33, 0x32, 0x5f, 0x74, 0x28, 0x74, 0x68, 0x72, 0x65, 0x61
        /*009d*/ 	.byte	0x64, 0x49, 0x64, 0x78, 0x2e, 0x78, 0x29, 0x20, 0x2f, 0x20, 0x33, 0x32, 0x29, 0x20, 0x25, 0x20
        /*00ad*/ 	.byte	0x34, 0x29, 0x20, 0x3d, 0x3d, 0x20, 0x28, 0x28, 0x28, 0x74, 0x6d, 0x65, 0x6d, 0x5f, 0x61, 0x64
        /*00bd*/ 	.byte	0x64, 0x72, 0x20, 0x3e, 0x3e, 0x20, 0x31, 0x36, 0x29, 0x20, 0x2f, 0x20, 0x33, 0x32, 0x29, 0x20
        /*00cd*/ 	.byte	0x25, 0x20, 0x34, 0x29, 0x00
	.type		__unnamed_1,@object
	.size		__unnamed_1,(__unnamed_2 - __unnamed_1)
__unnamed_1:
        /*00d2*/ 	.byte	0x61, 0x75, 0x74, 0x6f, 0x20, 0x63, 0x75, 0x74, 0x65, 0x3a, 0x3a, 0x61, 0x73, 0x5f, 0x70, 0x6f
        /* <DEDUP_REMOVED lines=24> */
        /*0262*/ 	.byte	0x43, 0x3c, 0x38, 0x31, 0x39, 0x32, 0x3e, 0x3e, 0x3e, 0x3e, 0x5d, 0x00
	.type		__unnamed_2,@object
	.size		__unnamed_2,(.L_2 - __unnamed_2)
__unnamed_2:
        /* <DEDUP_REMOVED lines=42> */
        /*050e*/ 	.byte	0x3e, 0x3e, 0x3e, 0x3e, 0x5d, 0x00
.L_2:


//--------------------- .nv.shared._ZN7cutlass13device_kernelINS_4gemm6kernel13GemmUniversalIN4cute5tupleIJiiiiEEENS1_10collective13CollectiveMmaINS1_35MainloopSm100TmaUmmaWarpSpecializedILi8ELi2ELi4ENS5_IJNS4_1CILi2EEENSA_ILi1EEESC_EEEEENS5_IJNSA_ILi256EEENSA_ILi128EEESG_EEENS_12float_e5m2_tENS5_IJlSC_lEEESI_SJ_NS4_8TiledMMAINS4_8MMA_AtomIJNS4_10MMA_TraitsINS4_25SM100_MMA_F8F6F4_2x1SM_SSEJSI_SI_fSF_SG_NS4_17integral_constantINS4_4UMMA5MajorELSQ_0EEESR_NSO_INSP_7ScaleInELSS_0EEEST_EEEEEENS4_6LayoutINS5_IJSC_SC_SC_EEENS5_IJNSA_ILi0EEESY_SY_EEEEENS5_IJNS4_10UnderscoreES11_S11_EEEEENS4_18SM100_TMA_2SM_LOADENS4_14ComposedLayoutINS4_7SwizzleILi3ELi4ELi3EEENS4_18smem_ptr_flag_bitsILi8EEENSW_INS5_IJNSA_ILi8EEESG_EEENS5_IJSG_SC_EEEEEEEvNS4_8identityES14_S1E_vS1F_EENS_8epilogue10collective18CollectiveEpilogueINS1H_23Sm100TmaWarpSpecializedILi2ELi2ELi64ELb0ELb0EEEJNS5_IJSG_SG_SG_EEENS5_IJNSW_ISG_SC_EENSW_INSA_ILi64EEESC_EEEEESI_SJ_SI_SJ_NS1H_6fusion15FusionCallbacksIS1L_NS1R_17LinearCombinationISI_fSI_fLNS_15FloatRoundStyleE2EEES1M_S1Q_JEEENS4_5SM1004TMEM4LOAD26SM100_TMEM_LOAD_32dp32b64xENS4_13SM90_TMA_LOADENS15_INS16_ILi2ELi4ELi3EEES19_NSW_INS5_IJS1A_S1O_EEENS5_IJS1O_SC_EEEEEEENS4_39AutoVectorizingCopyWithAssumedAlignmentILi128EEENS4_14SM90_TMA_STOREES26_S28_S28_EEEvvEEEEvNT_6ParamsE --------------------------
	.section	.nv.shared._ZN7cutlass13device_kernelINS_4gemm6kernel13GemmUniversalIN4cute5tupleIJiiiiEEENS1_10collective13CollectiveMmaINS1_35MainloopSm100TmaUmmaWarpSpecializedILi8ELi2ELi4ENS5_IJNS4_1CILi2EEENSA_ILi1EEESC_EEEEENS5_IJNSA_ILi256EEENSA_ILi128EEESG_EEENS_12float_e5m2_tENS5_IJlSC_lEEESI_SJ_NS4_8TiledMMAINS4_8MMA_AtomIJNS4_10MMA_TraitsINS4_25SM100_MMA_F8F6F4_2x1SM_SSEJSI_SI_fSF_SG_NS4_17integral_constantINS4_4UMMA5MajorELSQ_0EEESR_NSO_INSP_7ScaleInELSS_0EEEST_EEEEEENS4_6LayoutINS5_IJSC_SC_SC_EEENS5_IJNSA_ILi0EEESY_SY_EEEEENS5_IJNS4_10UnderscoreES11_S11_EEEEENS4_18SM100_TMA_2SM_LOADENS4_14ComposedLayoutINS4_7SwizzleILi3ELi4ELi3EEENS4_18smem_ptr_flag_bitsILi8EEENSW_INS5_IJNSA_ILi8EEESG_EEENS5_IJSG_SC_EEEEEEEvNS4_8identityES14_S1E_vS1F_EENS_8epilogue10collective18CollectiveEpilogueINS1H_23Sm100TmaWarpSpecializedILi2ELi2ELi64ELb0ELb0EEEJNS5_IJSG_SG_SG_EEENS5_IJNSW_ISG_SC_EENSW_INSA_ILi64EEESC_EEEEESI_SJ_SI_SJ_NS1H_6fusion15FusionCallbacksIS1L_NS1R_17LinearCombinationISI_fSI_fLNS_15FloatRoundStyleE2EEES1M_S1Q_JEEENS4_5SM1004TMEM4LOAD26SM100_TMEM_LOAD_32dp32b64xENS4_13SM90_TMA_LOADENS15_INS16_ILi2ELi4ELi3EEES19_NSW_INS5_IJS1A_S1O_EEENS5_IJS1O_SC_EEEEEEENS4_39AutoVectorizingCopyWithAssumedAlignmentILi128EEENS4_14SM90_TMA_STOREES26_S28_S28_EEEvvEEEEvNT_6ParamsE,"aw",@nobits
	.sectionflags	@""
	.align	16
	.zero		1024


//--------------------- .nv.shared.reserved.0     --------------------------
	.section	.nv.shared.reserved.0,"aw",@nobits
	.weak		__nv_reservedSMEM_offset_0_alias
	.size		__nv_reservedSMEM_offset_0_alias, 0, 64
	.other		__nv_reservedSMEM_offset_0_alias,@"STO_CUDA_RESERVED_SHARED STV_DEFAULT"
__nv_reservedSMEM_offset_0_alias:
	.zero		0
.nv.shared.reserved.0:
	.zero		64
	.weak		__nv_reservedSMEM_tcgen05_partition
	.type		__nv_reservedSMEM_tcgen05_partition,@object
	.size		__nv_reservedSMEM_tcgen05_partition,(.L_0 - __nv_reservedSMEM_tcgen05_partition)
__nv_reservedSMEM_tcgen05_partition:
	.zero		32
.L_0:


//--------------------- .nv.global                --------------------------
	.section	.nv.global,"aw",@nobits
.nv.global:
	.type		_ZN39_INTERNAL_5d441fd1_4_k_cu_996dc3bb_92924cute1_E,@object
	.size		_ZN39_INTERNAL_5d441fd1_4_k_cu_996dc3bb_92924cute1_E,(_ZN39_INTERNAL_5d441fd1_4_k_cu_996dc3bb_92924cuda3std3__45__cpo6cbeginE - _ZN39_INTERNAL_5d441fd1_4_k_cu_996dc3bb_92924cute1_E)
_ZN39_INTERNAL_5d441fd1_4_k_cu_996dc3bb_92924cute1_E:
	.zero		1
	.type		_ZN39_INTERNAL_5d441fd1_4_k_cu_996dc3bb_92924cuda3std3__45__cpo6cbeginE,@object
	.size		_ZN39_INTERNAL_5d441fd1_4_k_cu_996dc3bb_92924cuda3std3__45__cpo6cbeginE,(_ZN39_INTERNAL_5d441fd1_4_k_cu_996dc3bb_92924cuda3std3__48in_placeE - _ZN39_INTERNAL_5d441fd1_4_k_cu_996dc3bb_92924cuda3std3__45__cpo6cbeginE)
_ZN39_INTERNAL_5d441fd1_4_k_cu_996dc3bb_92924cuda3std3__45__cpo6cbeginE:
	.zero		1
	.type		_ZN39_INTERNAL_5d441fd1_4_k_cu_996dc3bb_92924cuda3std3__48in_placeE,@object
	.size		_ZN39_INTERNAL_5d441fd1_4_k_cu_996dc3bb_92924cuda3std3__48in_placeE,(_ZN39_INTERNAL_5d441fd1_4_k_cu_996dc3bb_92924cuda3std6ranges3__45__cpo9iter_moveE - _ZN39_INTERNAL_5d441fd1_4_k_cu_996dc3bb_92924cuda3std3__48in_placeE)
_ZN39_INTERNAL_5d441fd1_4_k_cu_996dc3bb_92924cuda3std3__48in_placeE:
	.zero		1
	.type		_ZN39_INTERNAL_5d441fd1_4_k_cu_996dc3bb_92924cuda3std6ranges3__45__cpo9iter_moveE,@object
	.size		_ZN39_INTERNAL_5d441fd1_4_k_cu_996dc3bb_92924cuda3std6ranges3__45__cpo9iter_moveE,(_ZN39_INTERNAL_5d441fd1_4_k_cu_996dc3bb_92924cuda3std3__45__cpo5beginE - _ZN39_INTERNAL_5d441fd1_4_k_cu_996dc3bb_92924cuda3std6ranges3__45__cpo9iter_moveE)
_ZN39_INTERNAL_5d441fd1_4_k_cu_996dc3bb_92924cuda3std6ranges3__45__cpo9iter_moveE:
	.zero		1
	.type		_ZN39_INTERNAL_5d441fd1_4_k_cu_996dc3bb_92924cuda3std3__45__cpo5beginE,@object
	.size		_ZN39_INTERNAL_5d441fd1_4_k_cu_996dc3bb_92924cuda3std3__45__cpo5beginE,(_ZN39_INTERNAL_5d441fd1_4_k_cu_996dc3bb_92924cuda3std3__441_GLOBAL__N__5d441fd1_4_k_cu_996dc3bb_92926ignoreE - _ZN39_INTERNAL_5d441fd1_4_k_cu_996dc3bb_92924cuda3std3__45__cpo5beginE)
_ZN39_INTERNAL_5d441fd1_4_k_cu_996dc3bb_92924cuda3std3__45__cpo5beginE:
	.zero		1
	.type		_ZN39_INTERNAL_5d441fd1_4_k_cu_996dc3bb_92924cuda3std3__441_GLOBAL__N__5d441fd1_4_k_cu_996dc3bb_92926ignoreE,@object
	.size		_ZN39_INTERNAL_5d441fd1_4_k_cu_996dc3bb_92924cuda3std3__441_GLOBAL__N__5d441fd1_4_k_cu_996dc3bb_92926ignoreE,(_ZN39_INTERNAL_5d441fd1_4_k_cu_996dc3bb_92924cute7productE - _ZN39_INTERNAL_5d441fd1_4_k_cu_996dc3bb_92924cuda3std3__441_GLOBAL__N__5d441fd1_4_k_cu_996dc3bb_92926ignoreE)
_ZN39_INTERNAL_5d441fd1_4_k_cu_996dc3bb_92924cuda3std3__441_GLOBAL__N__5d441fd1_4_k_cu_996dc3bb_92926ignoreE:
	.zero		1
	.type		_ZN39_INTERNAL_5d441fd1_4_k_cu_996dc3bb_92924cute7productE,@object
	.size		_ZN39_INTERNAL_5d441fd1_4_k_cu_996dc3bb_92924cute7productE,(_ZN39_INTERNAL_5d441fd1_4_k_cu_996dc3bb_92924cuda3std3__45__cpo3endE - _ZN39_INTERNAL_5d441fd1_4_k_cu_996dc3bb_92924cute7productE)
_ZN39_INTERNAL_5d441fd1_4_k_cu_996dc3bb_92924cute7productE:
	.zero		1
	.type		_ZN39_INTERNAL_5d441fd1_4_k_cu_996dc3bb_92924cuda3std3__45__cpo3endE,@object
	.size		_ZN39_INTERNAL_5d441fd1_4_k_cu_996dc3bb_92924cuda3std3__45__cpo3endE,(_ZN39_INTERNAL_5d441fd1_4_k_cu_996dc3bb_92924cuda3std3__419piecewise_constructE - _ZN39_INTERNAL_5d441fd1_4_k_cu_996dc3bb_92924cuda3std3__45__cpo3endE)
_ZN39_INTERNAL_5d441fd1_4_k_cu_996dc3bb_92924cuda3std3__45__cpo3endE:
	.zero		1
	.type		_ZN39_INTERNAL_5d441fd1_4_k_cu_996dc3bb_92924cuda3std3__419piecewise_constructE,@object
	.size		_ZN39_INTERNAL_5d441fd1_4_k_cu_996dc3bb_92924cuda3std3__419piecewise_constructE,(_ZN39_INTERNAL_5d441fd1_4_k_cu_996dc3bb_92924cuda3std3__45__cpo4cendE - _ZN39_INTERNAL_5d441fd1_4_k_cu_996dc3bb_92924cuda3std3__419piecewise_constructE)
_ZN39_INTERNAL_5d441fd1_4_k_cu_996dc3bb_92924cuda3std3__419piecewise_constructE:
	.zero		1
	.type		_ZN39_INTERNAL_5d441fd1_4_k_cu_996dc3bb_92924cuda3std3__45__cpo4cendE,@object
	.size		_ZN39_INTERNAL_5d441fd1_4_k_cu_996dc3bb_92924cuda3std3__45__cpo4cendE,(_ZN39_INTERNAL_5d441fd1_4_k_cu_996dc3bb_92924cuda3std6ranges3__45__cpo4swapE - _ZN39_INTERNAL_5d441fd1_4_k_cu_996dc3bb_92924cuda3std3__45__cpo4cendE)
_ZN39_INTERNAL_5d441fd1_4_k_cu_996dc3bb_92924cuda3std3__45__cpo4cendE:
	.zero		1
	.type		_ZN39_INTERNAL_5d441fd1_4_k_cu_996dc3bb_92924cuda3std6ranges3__45__cpo4swapE,@object
	.size		_ZN39_INTERNAL_5d441fd1_4_k_cu_996dc3bb_92924cuda3std6ranges3__45__cpo4swapE,(.L_10 - _ZN39_INTERNAL_5d441fd1_4_k_cu_996dc3bb_92924cuda3std6ranges3__45__cpo4swapE)
_ZN39_INTERNAL_5d441fd1_4_k_cu_996dc3bb_92924cuda3std6ranges3__45__cpo4swapE:
	.zero		1
.L_10:


//--------------------- .nv.constant0._ZN7cutlass13device_kernelINS_4gemm6kernel13GemmUniversalIN4cute5tupleIJiiiiEEENS1_10collective13CollectiveMmaINS1_35MainloopSm100TmaUmmaWarpSpecializedILi8ELi2ELi4ENS5_IJNS4_1CILi2EEENSA_ILi1EEESC_EEEEENS5_IJNSA_ILi256EEENSA_ILi128EEESG_EEENS_12float_e5m2_tENS5_IJlSC_lEEESI_SJ_NS4_8TiledMMAINS4_8MMA_AtomIJNS4_10MMA_TraitsINS4_25SM100_MMA_F8F6F4_2x1SM_SSEJSI_SI_fSF_SG_NS4_17integral_constantINS4_4UMMA5MajorELSQ_0EEESR_NSO_INSP_7ScaleInELSS_0EEEST_EEEEEENS4_6LayoutINS5_IJSC_SC_SC_EEENS5_IJNSA_ILi0EEESY_SY_EEEEENS5_IJNS4_10UnderscoreES11_S11_EEEEENS4_18SM100_TMA_2SM_LOADENS4_14ComposedLayoutINS4_7SwizzleILi3ELi4ELi3EEENS4_18smem_ptr_flag_bitsILi8EEENSW_INS5_IJNSA_ILi8EEESG_EEENS5_IJSG_SC_EEEEEEEvNS4_8identityES14_S1E_vS1F_EENS_8epilogue10collective18CollectiveEpilogueINS1H_23Sm100TmaWarpSpecializedILi2ELi2ELi64ELb0ELb0EEEJNS5_IJSG_SG_SG_EEENS5_IJNSW_ISG_SC_EENSW_INSA_ILi64EEESC_EEEEESI_SJ_SI_SJ_NS1H_6fusion15FusionCallbacksIS1L_NS1R_17LinearCombinationISI_fSI_fLNS_15FloatRoundStyleE2EEES1M_S1Q_JEEENS4_5SM1004TMEM4LOAD26SM100_TMEM_LOAD_32dp32b64xENS4_13SM90_TMA_LOADENS15_INS16_ILi2ELi4ELi3EEES19_NSW_INS5_IJS1A_S1O_EEENS5_IJS1O_SC_EEEEEEENS4_39AutoVectorizingCopyWithAssumedAlignmentILi128EEENS4_14SM90_TMA_STOREES26_S28_S28_EEEvvEEEEvNT_6ParamsE --------------------------
	.section	.nv.constant0._ZN7cutlass13device_kernelINS_4gemm6kernel13GemmUniversalIN4cute5tupleIJiiiiEEENS1_10collective13CollectiveMmaINS1_35MainloopSm100TmaUmmaWarpSpecializedILi8ELi2ELi4ENS5_IJNS4_1CILi2EEENSA_ILi1EEESC_EEEEENS5_IJNSA_ILi256EEENSA_ILi128EEESG_EEENS_12float_e5m2_tENS5_IJlSC_lEEESI_SJ_NS4_8TiledMMAINS4_8MMA_AtomIJNS4_10MMA_TraitsINS4_25SM100_MMA_F8F6F4_2x1SM_SSEJSI_SI_fSF_SG_NS4_17integral_constantINS4_4UMMA5MajorELSQ_0EEESR_NSO_INSP_7ScaleInELSS_0EEEST_EEEEEENS4_6LayoutINS5_IJSC_SC_SC_EEENS5_IJNSA_ILi0EEESY_SY_EEEEENS5_IJNS4_10UnderscoreES11_S11_EEEEENS4_18SM100_TMA_2SM_LOADENS4_14ComposedLayoutINS4_7SwizzleILi3ELi4ELi3EEENS4_18smem_ptr_flag_bitsILi8EEENSW_INS5_IJNSA_ILi8EEESG_EEENS5_IJSG_SC_EEEEEEEvNS4_8identityES14_S1E_vS1F_EENS_8epilogue10collective18CollectiveEpilogueINS1H_23Sm100TmaWarpSpecializedILi2ELi2ELi64ELb0ELb0EEEJNS5_IJSG_SG_SG_EEENS5_IJNSW_ISG_SC_EENSW_INSA_ILi64EEESC_EEEEESI_SJ_SI_SJ_NS1H_6fusion15FusionCallbacksIS1L_NS1R_17LinearCombinationISI_fSI_fLNS_15FloatRoundStyleE2EEES1M_S1Q_JEEENS4_5SM1004TMEM4LOAD26SM100_TMEM_LOAD_32dp32b64xENS4_13SM90_TMA_LOADENS15_INS16_ILi2ELi4ELi3EEES19_NSW_INS5_IJS1A_S1O_EEENS5_IJS1O_SC_EEEEEEENS4_39AutoVectorizingCopyWithAssumedAlignmentILi128EEENS4_14SM90_TMA_STOREES26_S28_S28_EEEvvEEEEvNT_6ParamsE,"a",@progbits
	.sectionflags	@""
	.align	4
.nv.constant0._ZN7cutlass13device_kernelINS_4gemm6kernel13GemmUniversalIN4cute5tupleIJiiiiEEENS1_10collective13CollectiveMmaINS1_35MainloopSm100TmaUmmaWarpSpecializedILi8ELi2ELi4ENS5_IJNS4_1CILi2EEENSA_ILi1EEESC_EEEEENS5_IJNSA_ILi256EEENSA_ILi128EEESG_EEENS_12float_e5m2_tENS5_IJlSC_lEEESI_SJ_NS4_8TiledMMAINS4_8MMA_AtomIJNS4_10MMA_TraitsINS4_25SM100_MMA_F8F6F4_2x1SM_SSEJSI_SI_fSF_SG_NS4_17integral_constantINS4_4UMMA5MajorELSQ_0EEESR_NSO_INSP_7ScaleInELSS_0EEEST_EEEEEENS4_6LayoutINS5_IJSC_SC_SC_EEENS5_IJNSA_ILi0EEESY_SY_EEEEENS5_IJNS4_10UnderscoreES11_S11_EEEEENS4_18SM100_TMA_2SM_LOADENS4_14ComposedLayoutINS4_7SwizzleILi3ELi4ELi3EEENS4_18smem_ptr_flag_bitsILi8EEENSW_INS5_IJNSA_ILi8EEESG_EEENS5_IJSG_SC_EEEEEEEvNS4_8identityES14_S1E_vS1F_EENS_8epilogue10collective18CollectiveEpilogueINS1H_23Sm100TmaWarpSpecializedILi2ELi2ELi64ELb0ELb0EEEJNS5_IJSG_SG_SG_EEENS5_IJNSW_ISG_SC_EENSW_INSA_ILi64EEESC_EEEEESI_SJ_SI_SJ_NS1H_6fusion15FusionCallbacksIS1L_NS1R_17LinearCombinationISI_fSI_fLNS_15FloatRoundStyleE2EEES1M_S1Q_JEEENS4_5SM1004TMEM4LOAD26SM100_TMEM_LOAD_32dp32b64xENS4_13SM90_TMA_LOADENS15_INS16_ILi2ELi4ELi3EEES19_NSW_INS5_IJS1A_S1O_EEENS5_IJS1O_SC_EEEEEEENS4_39AutoVectorizingCopyWithAssumedAlignmentILi128EEENS4_14SM90_TMA_STOREES26_S28_S28_EEEvvEEEEvNT_6ParamsE:
	.zero		2944


//--------------------- SYMBOLS --------------------------

	.type		.nv.reservedSmem.offset0,@object
	.size		.nv.reservedSmem.offset0,0x4
	.type		.nv.reservedSmem.cap,@object
	.size		.nv.reservedSmem.cap,0x4
	.type		__assertfail,@function
